// auto-generated by cutlass_sweep.gemm — config: {"arch": "sm_90", "cluster_m": 1, "cluster_n": 1, "dtype": "fp32", "dtype_b": "fp32", "layout": "nt", "stages": 5, "tile_k": 64, "tile_m": 128, "tile_n": 128}
#include "cutlass/cutlass.h"
#include "cutlass/gemm/collective/collective_builder.hpp"
#include "cutlass/gemm/device/gemm_universal_adapter.h"
#include "cutlass/gemm/kernel/gemm_universal.hpp"
#include "cutlass/epilogue/collective/collective_builder.hpp"

using ElemA = float;
using ElemB = float;
using ElemCD = float;
using Acc  = float;
using TileShape    = cute::Shape<cute::_128, cute::_128, cute::_64>;
using ClusterShape = cute::Shape<cute::_1, cute::_1, cute::_1>;

using CollectiveEpilogue = typename cutlass::epilogue::collective::CollectiveBuilder<
    cutlass::arch::Sm90, cutlass::arch::OpClassTensorOp,
    TileShape, ClusterShape,
    cutlass::epilogue::collective::EpilogueTileAuto,
    Acc, Acc,
    ElemCD, cutlass::layout::RowMajor, 128 / cutlass::sizeof_bits<ElemCD>::value,
    ElemCD, cutlass::layout::RowMajor, 128 / cutlass::sizeof_bits<ElemCD>::value,
    cutlass::epilogue::collective::EpilogueScheduleAuto
  >::CollectiveOp;

using CollectiveMainloop = typename cutlass::gemm::collective::CollectiveBuilder<
    cutlass::arch::Sm90, cutlass::arch::OpClassTensorOp,
    ElemA, cutlass::layout::RowMajor, 128 / cutlass::sizeof_bits<ElemA>::value,
    ElemB, cutlass::layout::ColumnMajor, 128 / cutlass::sizeof_bits<ElemB>::value,
    Acc,
    TileShape, ClusterShape,
    cutlass::gemm::collective::StageCount<5>,
    cutlass::gemm::collective::KernelScheduleAuto
  >::CollectiveOp;

using GemmKernel = cutlass::gemm::kernel::GemmUniversal<
    cute::Shape<int,int,int,int>,
    CollectiveMainloop,
    CollectiveEpilogue
>;
using Gemm = cutlass::gemm::device::GemmUniversalAdapter<GemmKernel>;

// Force the device kernel symbol into the cubin without needing a host main.
auto* _anchor = &cutlass::device_kernel<GemmKernel>;


// ===== COMPILED SASS (sm_90a) =====

	.target	sm_90a

	.elftype	@"ET_EXEC"


//--------------------- .note.nv.tkinfo           --------------------------
	.section	.note.nv.tkinfo,"",@"SHT_NOTE"
	.sectionflags	@"SHF_NOTE_NV_TKINFO"
	.tkinfo
        /*0018*/ 	.word	0x00000002
        /*0030*/ 	.string	""
        /*0030*/ 	.string	"ptxas"
        /*0030*/ 	.string	"Cuda compilation tools, release 13.0, V13.0.88"
        /*0030*/ 	.string	"Build cuda_13.0.r13.0/compiler.36424714_0"
        /*0030*/ 	.string	"-arch sm_90a -m 64 "



//--------------------- .note.nv.cuinfo           --------------------------
	.section	.note.nv.cuinfo,"",@"SHT_NOTE"
	.sectionflags	@"SHF_NOTE_NV_CUINFO"
        /*0018*/ 	.short	0x0002
        /*001a*/ 	.short	0x005a
        /*001c*/ 	.short	0x0082
	.zero		2


//--------------------- .nv.info                  --------------------------
	.section	.nv.info,"",@"SHT_CUDA_INFO"
	.align	4


	//----- nvinfo : EIATTR_REGCOUNT
	.align		4
        /*0000*/ 	.byte	0x04, 0x2f
        /*0002*/ 	.short	(.L_15 - .L_14)
	.align		4
.L_14:
        /*0004*/ 	.word	index@(_ZN7cutlass13device_kernelINS_4gemm6kernel13GemmUniversalIN4cute5tupleIJiiiiEEENS1_10collective13CollectiveMmaINS1_34MainloopSm90TmaGmmaWarpSpecializedILi5ENS5_IJNS4_1CILi1EEESB_SB_EEENS1_35KernelTmaWarpSpecializedCooperativeEEENS5_IJNSA_ILi128EEESF_NSA_ILi64EEEEEEfNS5_IJlSB_lEEEfSI_NS4_8TiledMMAINS4_8MMA_AtomIJNS4_4SM904GMMA30MMA_64x128x8_F32TF32TF32_SS_TNILNSM_7ScaleInE1ELSO_1EEEEEENS4_6LayoutINS5_IJNSA_ILi2EEESB_SB_EEENS5_IJSB_NSA_ILi0EEESU_EEEEENS5_IJNS4_10UnderscoreESX_SX_EEEEENS4_13SM90_TMA_LOADENS4_14ComposedLayoutINS4_7SwizzleILi3ELi4ELi3EEENS4_18smem_ptr_flag_bitsILi32EEENSR_INS5_IJNSA_ILi8EEENSA_ILi32EEEEEENS5_IJS17_SB_EEEEEEEvNS4_8identityES10_S1B_vS1C_EENS_8epilogue10collective6detail29Sm90TmaWarpSpecializedAdapterINS1F_15DefaultEpilogueIfSI_SI_NS1E_6thread17LinearCombinationIfLi1EffLNS1J_9ScaleType4KindE0ELNS_15FloatRoundStyleE2EfEENS1_15EpilogueDefaultEEEEEvvEEEEvNT_6ParamsE)
        /*0008*/ 	.word	0x000000a8


	//----- nvinfo : EIATTR_FRAME_SIZE
	.align		4
.L_15:
        /*000c*/ 	.byte	0x04, 0x11
        /*000e*/ 	.short	(.L_17 - .L_16)
	.align		4
.L_16:
        /*0010*/ 	.word	index@(_ZN7cutlass13device_kernelINS_4gemm6kernel13GemmUniversalIN4cute5tupleIJiiiiEEENS1_10collective13CollectiveMmaINS1_34MainloopSm90TmaGmmaWarpSpecializedILi5ENS5_IJNS4_1CILi1EEESB_SB_EEENS1_35KernelTmaWarpSpecializedCooperativeEEENS5_IJNSA_ILi128EEESF_NSA_ILi64EEEEEEfNS5_IJlSB_lEEEfSI_NS4_8TiledMMAINS4_8MMA_AtomIJNS4_4SM904GMMA30MMA_64x128x8_F32TF32TF32_SS_TNILNSM_7ScaleInE1ELSO_1EEEEEENS4_6LayoutINS5_IJNSA_ILi2EEESB_SB_EEENS5_IJSB_NSA_ILi0EEESU_EEEEENS5_IJNS4_10UnderscoreESX_SX_EEEEENS4_13SM90_TMA_LOADENS4_14ComposedLayoutINS4_7SwizzleILi3ELi4ELi3EEENS4_18smem_ptr_flag_bitsILi32EEENSR_INS5_IJNSA_ILi8EEENSA_ILi32EEEEEENS5_IJS17_SB_EEEEEEEvNS4_8identityES10_S1B_vS1C_EENS_8epilogue10collective6detail29Sm90TmaWarpSpecializedAdapterINS1F_15DefaultEpilogueIfSI_SI_NS1E_6thread17LinearCombinationIfLi1EffLNS1J_9ScaleType4KindE0ELNS_15FloatRoundStyleE2EfEENS1_15EpilogueDefaultEEEEEvvEEEEvNT_6ParamsE)
        /*0014*/ 	.word	0x00000000


	//----- nvinfo : EIATTR_MIN_STACK_SIZE
	.align		4
.L_17:
        /*0018*/ 	.byte	0x04, 0x12
        /*001a*/ 	.short	(.L_19 - .L_18)
	.align		4
.L_18:
        /*001c*/ 	.word	index@(_ZN7cutlass13device_kernelINS_4gemm6kernel13GemmUniversalIN4cute5tupleIJiiiiEEENS1_10collective13CollectiveMmaINS1_34MainloopSm90TmaGmmaWarpSpecializedILi5ENS5_IJNS4_1CILi1EEESB_SB_EEENS1_35KernelTmaWarpSpecializedCooperativeEEENS5_IJNSA_ILi128EEESF_NSA_ILi64EEEEEEfNS5_IJlSB_lEEEfSI_NS4_8TiledMMAINS4_8MMA_AtomIJNS4_4SM904GMMA30MMA_64x128x8_F32TF32TF32_SS_TNILNSM_7ScaleInE1ELSO_1EEEEEENS4_6LayoutINS5_IJNSA_ILi2EEESB_SB_EEENS5_IJSB_NSA_ILi0EEESU_EEEEENS5_IJNS4_10UnderscoreESX_SX_EEEEENS4_13SM90_TMA_LOADENS4_14ComposedLayoutINS4_7SwizzleILi3ELi4ELi3EEENS4_18smem_ptr_flag_bitsILi32EEENSR_INS5_IJNSA_ILi8EEENSA_ILi32EEEEEENS5_IJS17_SB_EEEEEEEvNS4_8identityES10_S1B_vS1C_EENS_8epilogue10collective6detail29Sm90TmaWarpSpecializedAdapterINS1F_15DefaultEpilogueIfSI_SI_NS1E_6thread17LinearCombinationIfLi1EffLNS1J_9ScaleType4KindE0ELNS_15FloatRoundStyleE2EfEENS1_15EpilogueDefaultEEEEEvvEEEEvNT_6ParamsE)
        /*0020*/ 	.word	0x00000000
.L_19:


//--------------------- .nv.compat                --------------------------
	.section	.nv.compat,"",@"SHT_CUDA_COMPAT_INFO"
	.align	4
        /*0000*/ 	.byte	0x02, 0x09, 0x01, 0x00, 0x02, 0x02, 0x04, 0x00, 0x02, 0x05, 0x05, 0x00, 0x03, 0x07, 0x01, 0x01
        /*0010*/ 	.byte	0x02, 0x03, 0x01, 0x00, 0x02, 0x06, 0x01, 0x00, 0x04, 0x0b, 0x08, 0x00, 0x00, 0x00, 0x00, 0x00
        /*0020*/ 	.byte	0x00, 0x00, 0x00, 0x00


//--------------------- .nv.info._ZN7cutlass13device_kernelINS_4gemm6kernel13GemmUniversalIN4cute5tupleIJiiiiEEENS1_10collective13CollectiveMmaINS1_34MainloopSm90TmaGmmaWarpSpecializedILi5ENS5_IJNS4_1CILi1EEESB_SB_EEENS1_35KernelTmaWarpSpecializedCooperativeEEENS5_IJNSA_ILi128EEESF_NSA_ILi64EEEEEEfNS5_IJlSB_lEEEfSI_NS4_8TiledMMAINS4_8MMA_AtomIJNS4_4SM904GMMA30MMA_64x128x8_F32TF32TF32_SS_TNILNSM_7ScaleInE1ELSO_1EEEEEENS4_6LayoutINS5_IJNSA_ILi2EEESB_SB_EEENS5_IJSB_NSA_ILi0EEESU_EEEEENS5_IJNS4_10UnderscoreESX_SX_EEEEENS4_13SM90_TMA_LOADENS4_14ComposedLayoutINS4_7SwizzleILi3ELi4ELi3EEENS4_18smem_ptr_flag_bitsILi32EEENSR_INS5_IJNSA_ILi8EEENSA_ILi32EEEEEENS5_IJS17_SB_EEEEEEEvNS4_8identityES10_S1B_vS1C_EENS_8epilogue10collective6detail29Sm90TmaWarpSpecializedAdapterINS1F_15DefaultEpilogueIfSI_SI_NS1E_6thread17LinearCombinationIfLi1EffLNS1J_9ScaleType4KindE0ELNS_15FloatRoundStyleE2EfEENS1_15EpilogueDefaultEEEEEvvEEEEvNT_6ParamsE --------------------------
	.section	.nv.info._ZN7cutlass13device_kernelINS_4gemm6kernel13GemmUniversalIN4cute5tupleIJiiiiEEENS1_10collective13CollectiveMmaINS1_34MainloopSm90TmaGmmaWarpSpecializedILi5ENS5_IJNS4_1CILi1EEESB_SB_EEENS1_35KernelTmaWarpSpecializedCooperativeEEENS5_IJNSA_ILi128EEESF_NSA_ILi64EEEEEEfNS5_IJlSB_lEEEfSI_NS4_8TiledMMAINS4_8MMA_AtomIJNS4_4SM904GMMA30MMA_64x128x8_F32TF32TF32_SS_TNILNSM_7ScaleInE1ELSO_1EEEEEENS4_6LayoutINS5_IJNSA_ILi2EEESB_SB_EEENS5_IJSB_NSA_ILi0EEESU_EEEEENS5_IJNS4_10UnderscoreESX_SX_EEEEENS4_13SM90_TMA_LOADENS4_14ComposedLayoutINS4_7SwizzleILi3ELi4ELi3EEENS4_18smem_ptr_flag_bitsILi32EEENSR_INS5_IJNSA_ILi8EEENSA_ILi32EEEEEENS5_IJS17_SB_EEEEEEEvNS4_8identityES10_S1B_vS1C_EENS_8epilogue10collective6detail29Sm90TmaWarpSpecializedAdapterINS1F_15DefaultEpilogueIfSI_SI_NS1E_6thread17LinearCombinationIfLi1EffLNS1J_9ScaleType4KindE0ELNS_15FloatRoundStyleE2EfEENS1_15EpilogueDefaultEEEEEvvEEEEvNT_6ParamsE,"",@"SHT_CUDA_INFO"
	.sectionflags	@""
	.align	4


	//----- nvinfo : EIATTR_CUDA_API_VERSION
	.align		4
        /*0000*/ 	.byte	0x04, 0x37
        /*0002*/ 	.short	(.L_21 - .L_20)
.L_20:
        /*0004*/ 	.word	0x00000082


	//----- nvinfo : EIATTR_KPARAM_INFO
	.align		4
.L_21:
        /*0008*/ 	.byte	0x04, 0x17
        /*000a*/ 	.short	(.L_23 - .L_22)
.L_22:
        /*000c*/ 	.word	0x00000000
        /*0010*/ 	.short	0x0000
        /*0012*/ 	.short	0x0070
        /*0014*/ 	.byte	0x00, 0xf0, 0x01, 0x10


	//----- nvinfo : EIATTR_SPARSE_MMA_MASK
	.align		4
.L_23:
        /*0018*/ 	.byte	0x03, 0x50
        /*001a*/ 	.short	0x0000


	//----- nvinfo : EIATTR_MAXREG_COUNT
	.align		4
        /*001c*/ 	.byte	0x03, 0x1b
        /*001e*/ 	.short	0x00a8


	//----- nvinfo : EIATTR_NUM_BARRIERS
	.align		4
        /*0020*/ 	.byte	0x02, 0x4c
        /*0022*/ 	.byte	0x01
	.zero		1


	//----- nvinfo : EIATTR_EXTERNS
	.align		4
        /*0024*/ 	.byte	0x04, 0x0f
        /*0026*/ 	.short	(.L_25 - .L_24)


	//   ....[0]....
	.align		4
.L_24:
        /*0028*/ 	.word	index@(__assertfail)


	//----- nvinfo : EIATTR_MERCURY_ISA_VERSION
	.align		4
.L_25:
        /*002c*/ 	.byte	0x03, 0x5f
        /*002e*/ 	.short	0x0101


	//----- nvinfo : EIATTR_INT_WARP_WIDE_INSTR_OFFSETS
	.align		4
        /*0030*/ 	.byte	0x04, 0x31
        /*0032*/ 	.short	(.L_27 - .L_26)


	//   ....[0]....
.L_26:
        /*0034*/ 	.word	0x00000410


	//   ....[1]....
        /*0038*/ 	.word	0x00000420


	//   ....[2]....
        /*003c*/ 	.word	0x000004e0


	//----- nvinfo : EIATTR_COOP_GROUP_MASK_REGIDS
	.align		4
.L_27:
        /*0040*/ 	.byte	0x04, 0x29
        /*0042*/ 	.short	(.L_29 - .L_28)


	//   ....[0]....
.L_28:
        /*0044*/ 	.word	0xffffffff


	//   ....[1]....
        /*0048*/ 	.word	0xffffffff


	//   ....[2]....
        /*004c*/ 	.word	0xffffffff


	//   ....[3]....
        /*0050*/ 	.word	0xffffffff


	//   ....[4]....
        /*0054*/ 	.word	0xffffffff


	//----- nvinfo : EIATTR_COOP_GROUP_INSTR_OFFSETS
	.align		4
.L_29:
        /*0058*/ 	.byte	0x04, 0x28
        /*005a*/ 	.short	(.L_31 - .L_30)


	//   ....[0]....
.L_30:
        /*005c*/ 	.word	0x00000060


	//   ....[1]....
        /*0060*/ 	.word	0x00000070


	//   ....[2]....
        /*0064*/ 	.word	0x00000130


	//   ....[3]....
        /*0068*/ 	.word	0x000002e0


	//   ....[4]....
        /*006c*/ 	.word	0x000011e0


	//----- nvinfo : EIATTR_REG_RECONFIG
	.align		4
.L_31:
        /*0070*/ 	.byte	0x01, 0x54
	.zero		2


	//----- nvinfo : EIATTR_SYSCALL_OFFSETS
	.align		4
        /*0074*/ 	.byte	0x04, 0x46
        /*0076*/ 	.short	(.L_33 - .L_32)


	//   ....[0]....
.L_32:
        /*0078*/ 	.word	0x000013d0


	//----- nvinfo : EIATTR_MBARRIER_INSTR_OFFSETS
	.align		4
.L_33:
        /*007c*/ 	.byte	0x04, 0x39
        /*007e*/ 	.short	(.L_35 - .L_34)


	//   ....[0]....
.L_34:
        /*0080*/ 	.word	0x00000230
        /*0084*/ 	.word	0x000000ff
        /*0088*/ 	.word	0x00000000
        /*008c*/ 	.short	0x0100
        /*008e*/ 	.byte	0x08
	.zero		1


	//   ....[1]....
        /*0090*/ 	.word	0x00000240
        /*0094*/ 	.word	0x000000ff
        /*0098*/ 	.word	0x00000028
        /*009c*/ 	.short	0x0100
        /*009e*/ 	.byte	0x08
	.zero		1


	//   ....[2]....
        /*00a0*/ 	.word	0x00000250
        /*00a4*/ 	.word	0x000000ff
        /*00a8*/ 	.word	0x00000008
        /*00ac*/ 	.short	0x0100
        /*00ae*/ 	.byte	0x08
	.zero		1


	//   ....[3]....
        /*00b0*/ 	.word	0x00000260
        /*00b4*/ 	.word	0x000000ff
        /*00b8*/ 	.word	0x00000030
        /*00bc*/ 	.short	0x0100
        /*00be*/ 	.byte	0x08
	.zero		1


	//   ....[4]....
        /*00c0*/ 	.word	0x00000270
        /*00c4*/ 	.word	0x000000ff
        /*00c8*/ 	.word	0x00000010
        /*00cc*/ 	.short	0x0100
        /*00ce*/ 	.byte	0x08
	.zero		1


	//   ....[5]....
        /*00d0*/ 	.word	0x00000280
        /*00d4*/ 	.word	0x000000ff
        /*00d8*/ 	.word	0x00000038
        /*00dc*/ 	.short	0x0100
        /*00de*/ 	.byte	0x08
	.zero		1


	//   ....[6]....
        /*00e0*/ 	.word	0x00000290
        /*00e4*/ 	.word	0x000000ff
        /*00e8*/ 	.word	0x00000018
        /*00ec*/ 	.short	0x0100
        /*00ee*/ 	.byte	0x08
	.zero		1


	//   ....[7]....
        /*00f0*/ 	.word	0x000002a0
        /*00f4*/ 	.word	0x000000ff
        /*00f8*/ 	.word	0x00000040
        /*00fc*/ 	.short	0x0100
        /*00fe*/ 	.byte	0x08
	.zero		1


	//   ....[8]....
        /*0100*/ 	.word	0x000002b0
        /*0104*/ 	.word	0x000000ff
        /*0108*/ 	.word	0x00000020
        /*010c*/ 	.short	0x0100
        /*010e*/ 	.byte	0x08
	.zero		1


	//   ....[9]....
        /*0110*/ 	.word	0x000002c0
        /*0114*/ 	.word	0x000000ff
        /*0118*/ 	.word	0x00000048
        /*011c*/ 	.short	0x0100
        /*011e*/ 	.byte	0x08
	.zero		1


	//   ....[10]....
        /*0120*/ 	.word	0x00000560
        /*0124*/ 	.word	0x000000ff
        /*0128*/ 	.word	0x00000060
        /*012c*/ 	.short	0x0100
        /*012e*/ 	.byte	0x08
	.zero		1


	//   ....[11]....
        /*0130*/ 	.word	0x000005e0
        /*0134*/ 	.word	0x000000ff
        /*0138*/ 	.word	0x00000068
        /*013c*/ 	.short	0x0100
        /*013e*/ 	.byte	0x08
	.zero		1


	//   ....[12]....
        /*0140*/ 	.word	0x00001450
        /*0144*/ 	.word	0x00000003
        /*0148*/ 	.word	0x00000000
        /*014c*/ 	.short	0x010a
        /*014e*/ 	.byte	0x3f
	.zero		1


	//   ....[13]....
        /*0150*/ 	.word	0x000014b0
        /*0154*/ 	.word	0x00000003
        /*0158*/ 	.word	0x00000000
        /*015c*/ 	.short	0x010a
        /*015e*/ 	.byte	0x3f
	.zero		1


	//   ....[14]....
        /*0160*/ 	.word	0x000019c0
        /*0164*/ 	.word	0x000000ff
        /*0168*/ 	.word	0x00000000
        /*016c*/ 	.short	0x010a
        /*016e*/ 	.byte	0x08
	.zero		1


	//   ....[15]....
        /*0170*/ 	.word	0x00001a00
        /*0174*/ 	.word	0x000000ff
        /*0178*/ 	.word	0x00000000
        /*017c*/ 	.short	0x010a
        /*017e*/ 	.byte	0x08
	.zero		1


	//   ....[16]....
        /*0180*/ 	.word	0x00001e20
        /*0184*/ 	.word	0x000000ff
        /*0188*/ 	.word	0x00000000
        /*018c*/ 	.short	0x0101
        /*018e*/ 	.byte	0x07
	.zero		1


	//   ....[17]....
        /*0190*/ 	.word	0x00002000
        /*0194*/ 	.word	0x000000ff
        /*0198*/ 	.word	0x00000000
        /*019c*/ 	.short	0x0101
        /*019e*/ 	.byte	0x06
	.zero		1


	//   ....[18]....
        /*01a0*/ 	.word	0x00006560
        /*01a4*/ 	.word	0x0000000e
        /*01a8*/ 	.word	0x00000028
        /*01ac*/ 	.short	0x010a
        /*01ae*/ 	.byte	0x3f
	.zero		1


	//   ....[19]....
        /*01b0*/ 	.word	0x00006990
        /*01b4*/ 	.word	0x00000006
        /*01b8*/ 	.word	0x00000068
        /*01bc*/ 	.short	0x0101
        /*01be*/ 	.byte	0x3f
	.zero		1


	//   ....[20]....
        /*01c0*/ 	.word	0x000070b0
        /*01c4*/ 	.word	0x00000007
        /*01c8*/ 	.word	0x00000000
        /*01cc*/ 	.short	0x010a
        /*01ce*/ 	.byte	0x3f
	.zero		1


	//   ....[21]....
        /*01d0*/ 	.word	0x00007130
        /*01d4*/ 	.word	0x00000009
        /*01d8*/ 	.word	0x00000000
        /*01dc*/ 	.short	0x010a
        /*01de*/ 	.byte	0x3f
	.zero		1


	//   ....[22]....
        /*01e0*/ 	.word	0x000071c0
        /*01e4*/ 	.word	0x00000006
        /*01e8*/ 	.word	0x00000000
        /*01ec*/ 	.short	0x010a
        /*01ee*/ 	.byte	0x3f
	.zero		1


	//   ....[23]....
        /*01f0*/ 	.word	0x00007250
        /*01f4*/ 	.word	0x00000009
        /*01f8*/ 	.word	0x00000000
        /*01fc*/ 	.short	0x010a
        /*01fe*/ 	.byte	0x3f
	.zero		1


	//   ....[24]....
        /*0200*/ 	.word	0x000072e0
        /*0204*/ 	.word	0x00000003
        /*0208*/ 	.word	0x00000000
        /*020c*/ 	.short	0x010a
        /*020e*/ 	.byte	0x3f
	.zero		1


	//   ....[25]....
        /*0210*/ 	.word	0x00007340
        /*0214*/ 	.word	0x00000003
        /*0218*/ 	.word	0x00000000
        /*021c*/ 	.short	0x010a
        /*021e*/ 	.byte	0x3f
	.zero		1


	//   ....[26]....
        /*0220*/ 	.word	0x000073a0
        /*0224*/ 	.word	0x00000004
        /*0228*/ 	.word	0x00000000
        /*022c*/ 	.short	0x010a
        /*022e*/ 	.byte	0x3f
	.zero		1


	//   ....[27]....
        /*0230*/ 	.word	0x00007470
        /*0234*/ 	.word	0x0000000e
        /*0238*/ 	.word	0x00000028
        /*023c*/ 	.short	0x010a
        /*023e*/ 	.byte	0x3f
	.zero		1


	//   ....[28]....
        /*0240*/ 	.word	0x00007540
        /*0244*/ 	.word	0x00000007
        /*0248*/ 	.word	0x00000000
        /*024c*/ 	.short	0x010a
        /*024e*/ 	.byte	0x3f
	.zero		1


	//   ....[29]....
        /*0250*/ 	.word	0x00007590
        /*0254*/ 	.word	0x00000009
        /*0258*/ 	.word	0x00000000
        /*025c*/ 	.short	0x010a
        /*025e*/ 	.byte	0x3f
	.zero		1


	//   ....[30]....
        /*0260*/ 	.word	0x000075e0
        /*0264*/ 	.word	0x00000006
        /*0268*/ 	.word	0x00000000
        /*026c*/ 	.short	0x010a
        /*026e*/ 	.byte	0x3f
	.zero		1


	//   ....[31]....
        /*0270*/ 	.word	0x00007630
        /*0274*/ 	.word	0x00000009
        /*0278*/ 	.word	0x00000000
        /*027c*/ 	.short	0x010a
        /*027e*/ 	.byte	0x3f
	.zero		1


	//----- nvinfo : EIATTR_NUM_MBARRIERS
	.align		4
.L_35:
        /*0280*/ 	.byte	0x03, 0x38
        /*0282*/ 	.short	0x000c


	//----- nvinfo : EIATTR_EXIT_INSTR_OFFSETS
	.align		4
        /*0284*/ 	.byte	0x04, 0x1c
        /*0286*/ 	.short	(.L_37 - .L_36)


	//   ....[0]....
.L_36:
        /*0288*/ 	.word	0x00000680


	//   ....[1]....
        /*028c*/ 	.word	0x00000f40


	//   ....[2]....
        /*0290*/ 	.word	0x00005c40


	//   ....[3]....
        /*0294*/ 	.word	0x00006270


	//   ....[4]....
        /*0298*/ 	.word	0x00007330


	//----- nvinfo : EIATTR_MAX_THREADS
	.align		4
.L_37:
        /*029c*/ 	.byte	0x04, 0x05
        /*029e*/ 	.short	(.L_39 - .L_38)
.L_38:
        /*02a0*/ 	.word	0x00000180
        /*02a4*/ 	.word	0x00000001
        /*02a8*/ 	.word	0x00000001


	//----- nvinfo : EIATTR_CRS_STACK_SIZE
	.align		4
.L_39:
        /*02ac*/ 	.byte	0x04, 0x1e
        /*02ae*/ 	.short	(.L_41 - .L_40)
.L_40:
        /*02b0*/ 	.word	0x00000000


	//----- nvinfo : EIATTR_CBANK_PARAM_SIZE
	.align		4
.L_41:
        /*02b4*/ 	.byte	0x03, 0x19
        /*02b6*/ 	.short	0x0470


	//----- nvinfo : EIATTR_PARAM_CBANK
	.align		4
        /*02b8*/ 	.byte	0x04, 0x0a
        /*02ba*/ 	.short	(.L_43 - .L_42)
	.align		4
.L_42:
        /*02bc*/ 	.word	index@(.nv.constant0._ZN7cutlass13device_kernelINS_4gemm6kernel13GemmUniversalIN4cute5tupleIJiiiiEEENS1_10collective13CollectiveMmaINS1_34MainloopSm90TmaGmmaWarpSpecializedILi5ENS5_IJNS4_1CILi1EEESB_SB_EEENS1_35KernelTmaWarpSpecializedCooperativeEEENS5_IJNSA_ILi128EEESF_NSA_ILi64EEEEEEfNS5_IJlSB_lEEEfSI_NS4_8TiledMMAINS4_8MMA_AtomIJNS4_4SM904GMMA30MMA_64x128x8_F32TF32TF32_SS_TNILNSM_7ScaleInE1ELSO_1EEEEEENS4_6LayoutINS5_IJNSA_ILi2EEESB_SB_EEENS5_IJSB_NSA_ILi0EEESU_EEEEENS5_IJNS4_10UnderscoreESX_SX_EEEEENS4_13SM90_TMA_LOADENS4_14ComposedLayoutINS4_7SwizzleILi3ELi4ELi3EEENS4_18smem_ptr_flag_bitsILi32EEENSR_INS5_IJNSA_ILi8EEENSA_ILi32EEEEEENS5_IJS17_SB_EEEEEEEvNS4_8identityES10_S1B_vS1C_EENS_8epilogue10collective6detail29Sm90TmaWarpSpecializedAdapterINS1F_15DefaultEpilogueIfSI_SI_NS1E_6thread17LinearCombinationIfLi1EffLNS1J_9ScaleType4KindE0ELNS_15FloatRoundStyleE2EfEENS1_15EpilogueDefaultEEEEEvvEEEEvNT_6ParamsE)
        /*02c0*/ 	.short	0x0210
        /*02c2*/ 	.short	0x0470


	//----- nvinfo : EIATTR_SW_WAR
	.align		4
.L_43:
        /*02c4*/ 	.byte	0x04, 0x36
        /*02c6*/ 	.short	(.L_45 - .L_44)
.L_44:
        /*02c8*/ 	.word	0x00000008
.L_45:


//--------------------- .nv.callgraph             --------------------------
	.section	.nv.callgraph,"",@"SHT_CUDA_CALLGRAPH"
	.align	4
	.sectionentsize	8
	.align		4
        /*0000*/ 	.word	0x00000000
	.align		4
        /*0004*/ 	.word	0xffffffff
	.align		4
        /*0008*/ 	.word	index@(_ZN7cutlass13device_kernelINS_4gemm6kernel13GemmUniversalIN4cute5tupleIJiiiiEEENS1_10collective13CollectiveMmaINS1_34MainloopSm90TmaGmmaWarpSpecializedILi5ENS5_IJNS4_1CILi1EEESB_SB_EEENS1_35KernelTmaWarpSpecializedCooperativeEEENS5_IJNSA_ILi128EEESF_NSA_ILi64EEEEEEfNS5_IJlSB_lEEEfSI_NS4_8TiledMMAINS4_8MMA_AtomIJNS4_4SM904GMMA30MMA_64x128x8_F32TF32TF32_SS_TNILNSM_7ScaleInE1ELSO_1EEEEEENS4_6LayoutINS5_IJNSA_ILi2EEESB_SB_EEENS5_IJSB_NSA_ILi0EEESU_EEEEENS5_IJNS4_10UnderscoreESX_SX_EEEEENS4_13SM90_TMA_LOADENS4_14ComposedLayoutINS4_7SwizzleILi3ELi4ELi3EEENS4_18smem_ptr_flag_bitsILi32EEENSR_INS5_IJNSA_ILi8EEENSA_ILi32EEEEEENS5_IJS17_SB_EEEEEEEvNS4_8identityES10_S1B_vS1C_EENS_8epilogue10collective6detail29Sm90TmaWarpSpecializedAdapterINS1F_15DefaultEpilogueIfSI_SI_NS1E_6thread17LinearCombinationIfLi1EffLNS1J_9ScaleType4KindE0ELNS_15FloatRoundStyleE2EfEENS1_15EpilogueDefaultEEEEEvvEEEEvNT_6ParamsE)
	.align		4
        /*000c*/ 	.word	index@(__assertfail)
	.align		4
        /*0010*/ 	.word	0x00000000
	.align		4
        /*0014*/ 	.word	0xfffffffe
	.align		4
        /*0018*/ 	.word	0x00000000
	.align		4
        /*001c*/ 	.word	0xfffffffd
	.align		4
        /*0020*/ 	.word	0x00000000
	.align		4
        /*0024*/ 	.word	0xfffffffc


//--------------------- .nv.constant4             --------------------------
	.section	.nv.constant4,"a",@progbits
	.align	8
	.align		8
.nv.constant4:
        /*0000*/ 	.dword	__assertfail
	.align		8
        /*0008*/ 	.dword	__unnamed_1
	.align		8
        /*0010*/ 	.dword	_ZN40_INTERNAL_abe48a73_4_k_cu_e9451dc6_222574cuda3std3__45__cpo5beginE
	.align		8
        /*0018*/ 	.dword	_ZN40_INTERNAL_abe48a73_4_k_cu_e9451dc6_222574cuda3std3__45__cpo3endE
	.align		8
        /*0020*/ 	.dword	_ZN40_INTERNAL_abe48a73_4_k_cu_e9451dc6_222574cuda3std3__45__cpo6cbeginE
	.align		8
        /*0028*/ 	.dword	_ZN40_INTERNAL_abe48a73_4_k_cu_e9451dc6_222574cuda3std3__45__cpo4cendE
	.align		8
        /*0030*/ 	.dword	_ZN40_INTERNAL_abe48a73_4_k_cu_e9451dc6_222574cuda3std3__442_GLOBAL__N__abe48a73_4_k_cu_e9451dc6_222576ignoreE
	.align		8
        /*0038*/ 	.dword	_ZN40_INTERNAL_abe48a73_4_k_cu_e9451dc6_222574cuda3std3__419piecewise_constructE
	.align		8
        /*0040*/ 	.dword	_ZN40_INTERNAL_abe48a73_4_k_cu_e9451dc6_222574cuda3std3__48in_placeE
	.align		8
        /*0048*/ 	.dword	_ZN40_INTERNAL_abe48a73_4_k_cu_e9451dc6_222574cuda3std6ranges3__45__cpo4swapE
	.align		8
        /*0050*/ 	.dword	_ZN40_INTERNAL_abe48a73_4_k_cu_e9451dc6_222574cuda3std6ranges3__45__cpo9iter_moveE
	.align		8
        /*0058*/ 	.dword	_ZN40_INTERNAL_abe48a73_4_k_cu_e9451dc6_222574cute7productE
	.align		8
        /*0060*/ 	.dword	_ZN40_INTERNAL_abe48a73_4_k_cu_e9451dc6_222574cute1_E
	.align		8
        /*0068*/ 	.dword	$str$22
	.align		8
        /*0070*/ 	.dword	$str$23


//--------------------- .text._ZN7cutlass13device_kernelINS_4gemm6kernel13GemmUniversalIN4cute5tupleIJiiiiEEENS1_10collective13CollectiveMmaINS1_34MainloopSm90TmaGmmaWarpSpecializedILi5ENS5_IJNS4_1CILi1EEESB_SB_EEENS1_35KernelTmaWarpSpecializedCooperativeEEENS5_IJNSA_ILi128EEESF_NSA_ILi64EEEEEEfNS5_IJlSB_lEEEfSI_NS4_8TiledMMAINS4_8MMA_AtomIJNS4_4SM904GMMA30MMA_64x128x8_F32TF32TF32_SS_TNILNSM_7ScaleInE1ELSO_1EEEEEENS4_6LayoutINS5_IJNSA_ILi2EEESB_SB_EEENS5_IJSB_NSA_ILi0EEESU_EEEEENS5_IJNS4_10UnderscoreESX_SX_EEEEENS4_13SM90_TMA_LOADENS4_14ComposedLayoutINS4_7SwizzleILi3ELi4ELi3EEENS4_18smem_ptr_flag_bitsILi32EEENSR_INS5_IJNSA_ILi8EEENSA_ILi32EEEEEENS5_IJS17_SB_EEEEEEEvNS4_8identityES10_S1B_vS1C_EENS_8epilogue10collective6detail29Sm90TmaWarpSpecializedAdapterINS1F_15DefaultEpilogueIfSI_SI_NS1E_6thread17LinearCombinationIfLi1EffLNS1J_9ScaleType4KindE0ELNS_15FloatRoundStyleE2EfEENS1_15EpilogueDefaultEEEEEvvEEEEvNT_6ParamsE --------------------------
	.section	.text._ZN7cutlass13device_kernelINS_4gemm6kernel13GemmUniversalIN4cute5tupleIJiiiiEEENS1_10collective13CollectiveMmaINS1_34MainloopSm90TmaGmmaWarpSpecializedILi5ENS5_IJNS4_1CILi1EEESB_SB_EEENS1_35KernelTmaWarpSpecializedCooperativeEEENS5_IJNSA_ILi128EEESF_NSA_ILi64EEEEEEfNS5_IJlSB_lEEEfSI_NS4_8TiledMMAINS4_8MMA_AtomIJNS4_4SM904GMMA30MMA_64x128x8_F32TF32TF32_SS_TNILNSM_7ScaleInE1ELSO_1EEEEEENS4_6LayoutINS5_IJNSA_ILi2EEESB_SB_EEENS5_IJSB_NSA_ILi0EEESU_EEEEENS5_IJNS4_10UnderscoreESX_SX_EEEEENS4_13SM90_TMA_LOADENS4_14ComposedLayoutINS4_7SwizzleILi3ELi4ELi3EEENS4_18smem_ptr_flag_bitsILi32EEENSR_INS5_IJNSA_ILi8EEENSA_ILi32EEEEEENS5_IJS17_SB_EEEEEEEvNS4_8identityES10_S1B_vS1C_EENS_8epilogue10collective6detail29Sm90TmaWarpSpecializedAdapterINS1F_15DefaultEpilogueIfSI_SI_NS1E_6thread17LinearCombinationIfLi1EffLNS1J_9ScaleType4KindE0ELNS_15FloatRoundStyleE2EfEENS1_15EpilogueDefaultEEEEEvvEEEEvNT_6ParamsE,"ax",@progbits
	.align	128
.text._ZN7cutlass13device_kernelINS_4gemm6kernel13GemmUniversalIN4cute5tupleIJiiiiEEENS1_10collective13CollectiveMmaINS1_34MainloopSm90TmaGmmaWarpSpecializedILi5ENS5_IJNS4_1CILi1EEESB_SB_EEENS1_35KernelTmaWarpSpecializedCooperativeEEENS5_IJNSA_ILi128EEESF_NSA_ILi64EEEEEEfNS5_IJlSB_lEEEfSI_NS4_8TiledMMAINS4_8MMA_AtomIJNS4_4SM904GMMA30MMA_64x128x8_F32TF32TF32_SS_TNILNSM_7ScaleInE1ELSO_1EEEEEENS4_6LayoutINS5_IJNSA_ILi2EEESB_SB_EEENS5_IJSB_NSA_ILi0EEESU_EEEEENS5_IJNS4_10UnderscoreESX_SX_EEEEENS4_13SM90_TMA_LOADENS4_14ComposedLayoutINS4_7SwizzleILi3ELi4ELi3EEENS4_18smem_ptr_flag_bitsILi32EEENSR_INS5_IJNSA_ILi8EEENSA_ILi32EEEEEENS5_IJS17_SB_EEEEEEEvNS4_8identityES10_S1B_vS1C_EENS_8epilogue10collective6detail29Sm90TmaWarpSpecializedAdapterINS1F_15DefaultEpilogueIfSI_SI_NS1E_6thread17LinearCombinationIfLi1EffLNS1J_9ScaleType4KindE0ELNS_15FloatRoundStyleE2EfEENS1_15EpilogueDefaultEEEEEvvEEEEvNT_6ParamsE:
        .type           _ZN7cutlass13device_kernelINS_4gemm6kernel13GemmUniversalIN4cute5tupleIJiiiiEEENS1_10collective13CollectiveMmaINS1_34MainloopSm90TmaGmmaWarpSpecializedILi5ENS5_IJNS4_1CILi1EEESB_SB_EEENS1_35KernelTmaWarpSpecializedCooperativeEEENS5_IJNSA_ILi128EEESF_NSA_ILi64EEEEEEfNS5_IJlSB_lEEEfSI_NS4_8TiledMMAINS4_8MMA_AtomIJNS4_4SM904GMMA30MMA_64x128x8_F32TF32TF32_SS_TNILNSM_7ScaleInE1ELSO_1EEEEEENS4_6LayoutINS5_IJNSA_ILi2EEESB_SB_EEENS5_IJSB_NSA_ILi0EEESU_EEEEENS5_IJNS4_10UnderscoreESX_SX_EEEEENS4_13SM90_TMA_LOADENS4_14ComposedLayoutINS4_7SwizzleILi3ELi4ELi3EEENS4_18smem_ptr_flag_bitsILi32EEENSR_INS5_IJNSA_ILi8EEENSA_ILi32EEEEEENS5_IJS17_SB_EEEEEEEvNS4_8identityES10_S1B_vS1C_EENS_8epilogue10collective6detail29Sm90TmaWarpSpecializedAdapterINS1F_15DefaultEpilogueIfSI_SI_NS1E_6thread17LinearCombinationIfLi1EffLNS1J_9ScaleType4KindE0ELNS_15FloatRoundStyleE2EfEENS1_15EpilogueDefaultEEEEEvvEEEEvNT_6ParamsE,@function
        .size           _ZN7cutlass13device_kernelINS_4gemm6kernel13GemmUniversalIN4cute5tupleIJiiiiEEENS1_10collective13CollectiveMmaINS1_34MainloopSm90TmaGmmaWarpSpecializedILi5ENS5_IJNS4_1CILi1EEESB_SB_EEENS1_35KernelTmaWarpSpecializedCooperativeEEENS5_IJNSA_ILi128EEESF_NSA_ILi64EEEEEEfNS5_IJlSB_lEEEfSI_NS4_8TiledMMAINS4_8MMA_AtomIJNS4_4SM904GMMA30MMA_64x128x8_F32TF32TF32_SS_TNILNSM_7ScaleInE1ELSO_1EEEEEENS4_6LayoutINS5_IJNSA_ILi2EEESB_SB_EEENS5_IJSB_NSA_ILi0EEESU_EEEEENS5_IJNS4_10UnderscoreESX_SX_EEEEENS4_13SM90_TMA_LOADENS4_14ComposedLayoutINS4_7SwizzleILi3ELi4ELi3EEENS4_18smem_ptr_flag_bitsILi32EEENSR_INS5_IJNSA_ILi8EEENSA_ILi32EEEEEENS5_IJS17_SB_EEEEEEEvNS4_8identityES10_S1B_vS1C_EENS_8epilogue10collective6detail29Sm90TmaWarpSpecializedAdapterINS1F_15DefaultEpilogueIfSI_SI_NS1E_6thread17LinearCombinationIfLi1EffLNS1J_9ScaleType4KindE0ELNS_15FloatRoundStyleE2EfEENS1_15EpilogueDefaultEEEEEvvEEEEvNT_6ParamsE,(.L_x_196 - _ZN7cutlass13device_kernelINS_4gemm6kernel13GemmUniversalIN4cute5tupleIJiiiiEEENS1_10collective13CollectiveMmaINS1_34MainloopSm90TmaGmmaWarpSpecializedILi5ENS5_IJNS4_1CILi1EEESB_SB_EEENS1_35KernelTmaWarpSpecializedCooperativeEEENS5_IJNSA_ILi128EEESF_NSA_ILi64EEEEEEfNS5_IJlSB_lEEEfSI_NS4_8TiledMMAINS4_8MMA_AtomIJNS4_4SM904GMMA30MMA_64x128x8_F32TF32TF32_SS_TNILNSM_7ScaleInE1ELSO_1EEEEEENS4_6LayoutINS5_IJNSA_ILi2EEESB_SB_EEENS5_IJSB_NSA_ILi0EEESU_EEEEENS5_IJNS4_10UnderscoreESX_SX_EEEEENS4_13SM90_TMA_LOADENS4_14ComposedLayoutINS4_7SwizzleILi3ELi4ELi3EEENS4_18smem_ptr_flag_bitsILi32EEENSR_INS5_IJNSA_ILi8EEENSA_ILi32EEEEEENS5_IJS17_SB_EEEEEEEvNS4_8identityES10_S1B_vS1C_EENS_8epilogue10collective6detail29Sm90TmaWarpSpecializedAdapterINS1F_15DefaultEpilogueIfSI_SI_NS1E_6thread17LinearCombinationIfLi1EffLNS1J_9ScaleType4KindE0ELNS_15FloatRoundStyleE2EfEENS1_15EpilogueDefaultEEEEEvvEEEEvNT_6ParamsE)
        .other          _ZN7cutlass13device_kernelINS_4gemm6kernel13GemmUniversalIN4cute5tupleIJiiiiEEENS1_10collective13CollectiveMmaINS1_34MainloopSm90TmaGmmaWarpSpecializedILi5ENS5_IJNS4_1CILi1EEESB_SB_EEENS1_35KernelTmaWarpSpecializedCooperativeEEENS5_IJNSA_ILi128EEESF_NSA_ILi64EEEEEEfNS5_IJlSB_lEEEfSI_NS4_8TiledMMAINS4_8MMA_AtomIJNS4_4SM904GMMA30MMA_64x128x8_F32TF32TF32_SS_TNILNSM_7ScaleInE1ELSO_1EEEEEENS4_6LayoutINS5_IJNSA_ILi2EEESB_SB_EEENS5_IJSB_NSA_ILi0EEESU_EEEEENS5_IJNS4_10UnderscoreESX_SX_EEEEENS4_13SM90_TMA_LOADENS4_14ComposedLayoutINS4_7SwizzleILi3ELi4ELi3EEENS4_18smem_ptr_flag_bitsILi32EEENSR_INS5_IJNSA_ILi8EEENSA_ILi32EEEEEENS5_IJS17_SB_EEEEEEEvNS4_8identityES10_S1B_vS1C_EENS_8epilogue10collective6detail29Sm90TmaWarpSpecializedAdapterINS1F_15DefaultEpilogueIfSI_SI_NS1E_6thread17LinearCombinationIfLi1EffLNS1J_9ScaleType4KindE0ELNS_15FloatRoundStyleE2EfEENS1_15EpilogueDefaultEEEEEvvEEEEvNT_6ParamsE,@"STO_CUDA_ENTRY STV_DEFAULT"
_ZN7cutlass13device_kernelINS_4gemm6kernel13GemmUniversalIN4cute5tupleIJiiiiEEENS1_10collective13CollectiveMmaINS1_34MainloopSm90TmaGmmaWarpSpecializedILi5ENS5_IJNS4_1CILi1EEESB_SB_EEENS1_35KernelTmaWarpSpecializedCooperativeEEENS5_IJNSA_ILi128EEESF_NSA_ILi64EEEEEEfNS5_IJlSB_lEEEfSI_NS4_8TiledMMAINS4_8MMA_AtomIJNS4_4SM904GMMA30MMA_64x128x8_F32TF32TF32_SS_TNILNSM_7ScaleInE1ELSO_1EEEEEENS4_6LayoutINS5_IJNSA_ILi2EEESB_SB_EEENS5_IJSB_NSA_ILi0EEESU_EEEEENS5_IJNS4_10UnderscoreESX_SX_EEEEENS4_13SM90_TMA_LOADENS4_14ComposedLayoutINS4_7SwizzleILi3ELi4ELi3EEENS4_18smem_ptr_flag_bitsILi32EEENSR_INS5_IJNSA_ILi8EEENSA_ILi32EEEEEENS5_IJS17_SB_EEEEEEEvNS4_8identityES10_S1B_vS1C_EENS_8epilogue10collective6detail29Sm90TmaWarpSpecializedAdapterINS1F_15DefaultEpilogueIfSI_SI_NS1E_6thread17LinearCombinationIfLi1EffLNS1J_9ScaleType4KindE0ELNS_15FloatRoundStyleE2EfEENS1_15EpilogueDefaultEEEEEvvEEEEvNT_6ParamsE:
[----:B------:R-:W0:Y:S01]  /*0000*/  LDC R1, c[0x0][0x28] ;  /* 0x00000a00ff017b82 */ /* 0x000e220000000800 */
[----:B------:R-:W1:Y:S01]  /*0010*/  S2R R3, SR_TID.X ;  /* 0x0000000000037919 */ /* 0x000e620000002100 */
[----:B------:R-:W-:Y:S01]  /*0020*/  ELECT P0, URZ, PT ;  /* 0x00000000003f782f */ /* 0x000fe20003800000 */
[----:B------:R-:W-:Y:S01]  /*0030*/  BSSY B0, `(.L_x_0) ;  /* 0x000000f000007945 */ /* 0x000fe20003800000 */
[--C-:B-1----:R-:W-:Y:S02]  /*0040*/  SHF.R.U32.HI R0, RZ, 0x5, R3.reuse ;  /* 0x00000005ff007819 */ /* 0x102fe40000011603 */
[----:B------:R-:W-:-:S03]  /*0050*/  SHF.R.U32.HI R14, RZ, 0x7, R3 ;  /* 0x00000007ff0e7819 */ /* 0x000fc60000011603 */
[----:B------:R-:W1:Y:S04]  /*0060*/  SHFL.IDX PT, R4, R0, RZ, 0x1f ;  /* 0x00001fff00047589 */ /* 0x000e6800000e0000 */
[----:B------:R2:W3:Y:S01]  /*0070*/  SHFL.IDX PT, R10, R14, RZ, 0x1f ;  /* 0x00001fff0e0a7589 */ /* 0x0004e200000e0000 */
[----:B-1----:R-:W-:-:S13]  /*0080*/  ISETP.NE.OR P0, PT, R4, RZ, !P0 ;  /* 0x000000ff0400720c */ /* 0x002fda0004705670 */
[----:B0-23--:R-:W-:Y:S05]  /*0090*/  @P0 BRA `(.L_x_1) ;  /* 0x0000000000200947 */ /* 0x00dfea0003800000 */
[----:B------:R-:W-:Y:S02]  /*00a0*/  ULDC.64 UR4, c[0x0][0x198] ;  /* 0x0000660000047ab9 */ /* 0x000fe40000000a00 */
[----:B------:R-:W-:Y:S02]  /*00b0*/  UIADD3 UR6, UP0, UR4, 0xf0, URZ ;  /* 0x000000f004067890 */ /* 0x000fe4000ff1e03f */
[----:B------:R-:W-:Y:S02]  /*00c0*/  UIADD3 UR4, UP1, UR4, 0x1f0, URZ ;  /* 0x000001f004047890 */ /* 0x000fe4000ff3e03f */
[----:B------:R-:W-:Y:S02]  /*00d0*/  UIADD3.X UR7, URZ, UR5, URZ, UP0, !UPT ;  /* 0x000000053f077290 */ /* 0x000fe400087fe43f */
[----:B------:R-:W-:-:S07]  /*00e0*/  UIADD3.X UR5, URZ, UR5, URZ, UP1, !UPT ;  /* 0x000000053f057290 */ /* 0x000fce0008ffe43f */
[----:B------:R0:W-:Y:S02]  /*00f0*/  UTMACCTL.PF [UR6] ;  /* 0x00000000060079b9 */ /* 0x0001e40008040000 */
[----:B------:R0:W-:Y:S02]  /*0100*/  UTMACCTL.PF [UR4] ;  /* 0x00000000040079b9 */ /* 0x0001e40008040000 */
[----:B0-----:R-:W-:Y:S01]  /*0110*/  NOP ;  /* 0x0000000000007918 */ /* 0x001fe20000000000 */
.L_x_1:
[----:B------:R-:W-:Y:S05]  /*0120*/  BSYNC B0 ;  /* 0x0000000000007941 */ /* 0x000fea0003800000 */
.L_x_0:
[----:B------:R-:W0:Y:S02]  /*0130*/  SHFL.IDX PT, R2, R0, RZ, 0x1f ;  /* 0x00001fff00027589 */ /* 0x000e2400000e0000 */
[----:B0-----:R-:W-:-:S13]  /*0140*/  ISETP.NE.AND P0, PT, R2, RZ, PT ;  /* 0x000000ff0200720c */ /* 0x001fda0003f05270 */
[----:B------:R-:W-:Y:S05]  /*0150*/  @P0 BRA `(.L_x_2) ;  /* 0x0000000000600947 */ /* 0x000fea0003800000 */
[----:B------:R-:W0:Y:S01]  /*0160*/  S2UR UR8, SR_CgaCtaId ;  /* 0x00000000000879c3 */ /* 0x000e220000008800 */
[----:B------:R-:W-:Y:S01]  /*0170*/  UMOV UR4, 0x400 ;  /* 0x0000040000047882 */ /* 0x000fe20000000000 */
[----:B------:R-:W-:Y:S01]  /*0180*/  UMOV UR5, 0x1 ;  /* 0x0000000100057882 */ /* 0x000fe20000000000 */
[----:B------:R-:W-:Y:S01]  /*0190*/  UMOV UR6, 0x100 ;  /* 0x0000010000067882 */ /* 0x000fe20000000000 */
[----:B------:R-:W-:Y:S01]  /*01a0*/  ELECT P0, URZ, PT ;  /* 0x00000000003f782f */ /* 0x000fe20003800000 */
[----:B------:R-:W-:-:S04]  /*01b0*/  UIADD3 UR6, -UR6, 0x100000, URZ ;  /* 0x0010000006067890 */ /* 0x000fc8000fffe13f */
[----:B------:R-:W-:Y:S02]  /*01c0*/  USHF.L.U32 UR7, UR6, 0xb, URZ ;  /* 0x0000000b06077899 */ /* 0x000fe4000800063f */
[----:B------:R-:W-:Y:S02]  /*01d0*/  USHF.L.U32 UR6, UR6, 0x1, URZ ;  /* 0x0000000106067899 */ /* 0x000fe4000800063f */
[----:B0-----:R-:W-:Y:S02]  /*01e0*/  ULEA UR8, UR8, UR4, 0x18 ;  /* 0x0000000408087291 */ /* 0x001fe4000f8ec03f */
[----:B------:R-:W-:-:S04]  /*01f0*/  UIADD3 UR4, -UR5, 0x100000, URZ ;  /* 0x0010000005047890 */ /* 0x000fc8000fffe13f */
[----:B------:R-:W-:Y:S02]  /*0200*/  USHF.L.U32 UR5, UR4, 0xb, URZ ;  /* 0x0000000b04057899 */ /* 0x000fe4000800063f */
[----:B------:R-:W-:Y:S01]  /*0210*/  USHF.L.U32 UR4, UR4, 0x1, URZ ;  /* 0x0000000104047899 */ /* 0x000fe2000800063f */
[----:B------:R-:W0:Y:S11]  /*0220*/  FENCE.VIEW.ASYNC.S ;  /* 0x00000000000073c6 */ /* 0x000e360000000000 */
[----:B0-----:R0:W1:Y:S01]  /*0230*/  SYNCS.EXCH.64 URZ, [UR8], UR4 ;  /* 0x00000004083f75b2 */ /* 0x0010620008000100 */
[----:B------:R0:W2:Y:S01]  /*0240*/  SYNCS.EXCH.64 URZ, [UR8+0x28], UR6 ;  /* 0x00002806083f75b2 */ /* 0x0000a20008000100 */
[----:B------:R0:W3:Y:S01]  /*0250*/  SYNCS.EXCH.64 URZ, [UR8+0x8], UR4 ;  /* 0x00000804083f75b2 */ /* 0x0000e20008000100 */
[----:B------:R0:W4:Y:S01]  /*0260*/  SYNCS.EXCH.64 URZ, [UR8+0x30], UR6 ;  /* 0x00003006083f75b2 */ /* 0x0001220008000100 */
[----:B------:R0:W0:Y:S01]  /*0270*/  SYNCS.EXCH.64 URZ, [UR8+0x10], UR4 ;  /* 0x00001004083f75b2 */ /* 0x0000220008000100 */
[----:B------:R0:W0:Y:S01]  /*0280*/  SYNCS.EXCH.64 URZ, [UR8+0x38], UR6 ;  /* 0x00003806083f75b2 */ /* 0x0000220008000100 */
[----:B------:R0:W0:Y:S01]  /*0290*/  SYNCS.EXCH.64 URZ, [UR8+0x18], UR4 ;  /* 0x00001804083f75b2 */ /* 0x0000220008000100 */
[----:B------:R0:W0:Y:S01]  /*02a0*/  SYNCS.EXCH.64 URZ, [UR8+0x40], UR6 ;  /* 0x00004006083f75b2 */ /* 0x0000220008000100 */
[----:B------:R0:W0:Y:S01]  /*02b0*/  SYNCS.EXCH.64 URZ, [UR8+0x20], UR4 ;  /* 0x00002004083f75b2 */ /* 0x0000220008000100 */
[----:B------:R0:W0:Y:S01]  /*02c0*/  SYNCS.EXCH.64 URZ, [UR8+0x48], UR6 ;  /* 0x00004806083f75b2 */ /* 0x0000220008000100 */
[----:B------:R-:W-:Y:S01]  /*02d0*/  NOP ;  /* 0x0000000000007918 */ /* 0x000fe20000000000 */
.L_x_2:
[----:B------:R-:W5:Y:S01]  /*02e0*/  SHFL.IDX PT, R0, R0, RZ, 0x1f ;  /* 0x00001fff00007589 */ /* 0x000f6200000e0000 */
[----:B------:R-:W-:Y:S01]  /*02f0*/  ELECT P0, URZ, PT ;  /* 0x00000000003f782f */ /* 0x000fe20003800000 */
[----:B------:R-:W1:Y:S01]  /*0300*/  LDC R2, c[0x0][0x65c] ;  /* 0x00019700ff027b82 */ /* 0x000e620000000800 */
[----:B------:R-:W-:Y:S01]  /*0310*/  SHF.R.S32.HI R7, RZ, 0x1f, R4 ;  /* 0x0000001fff077819 */ /* 0x000fe20000011404 */
[----:B------:R-:W2:Y:S01]  /*0320*/  S2R R5, SR_CTAID.Y ;  /* 0x0000000000057919 */ /* 0x000ea20000002600 */
[----:B0-----:R-:W-:Y:S01]  /*0330*/  UMOV UR4, 0x20 ;  /* 0x0000002000047882 */ /* 0x001fe20000000000 */
[----:B------:R-:W-:Y:S01]  /*0340*/  NOP ;  /* 0x0000000000007918 */ /* 0x000fe20000000000 */
[----:B------:R-:W-:Y:S01]  /*0350*/  LEA.HI R7, R7, R4, RZ, 0x2 ;  /* 0x0000000407077211 */ /* 0x000fe200078f10ff */
[----:B------:R-:W0:Y:S01]  /*0360*/  S2R R6, SR_CTAID.X ;  /* 0x0000000000067919 */ /* 0x000e220000002500 */
[----:B------:R-:W-:Y:S01]  /*0370*/  ISETP.NE.AND P2, PT, R10, RZ, PT ;  /* 0x000000ff0a00720c */ /* 0x000fe20003f45270 */
[----:B------:R-:W-:Y:S01]  /*0380*/  NOP ;  /* 0x0000000000007918 */ /* 0x000fe20000000000 */
[----:B------:R-:W-:-:S02]  /*0390*/  LOP3.LUT R7, R7, 0xfffffffc, RZ, 0xc0, !PT ;  /* 0xfffffffc07077812 */ /* 0x000fc400078ec0ff */
[----:B-----5:R-:W-:Y:S02]  /*03a0*/  ISETP.NE.OR P0, PT, R0, RZ, !P0 ;  /* 0x000000ff0000720c */ /* 0x020fe40004705670 */
[----:B-1----:R-:W-:-:S04]  /*03b0*/  ISETP.NE.AND P3, PT, R2, 0x1, PT ;  /* 0x000000010200780c */ /* 0x002fc80003f65270 */
[----:B------:R-:W-:Y:S01]  /*03c0*/  P2R R0, PR, RZ, 0x8 ;  /* 0x00000008ff007803 */ /* 0x000fe20000000000 */
[----:B------:R-:W-:Y:S01]  /*03d0*/  IMAD.IADD R0, R4, 0x1, -R7 ;  /* 0x0000000104007824 */ /* 0x000fe200078e0a07 */
[----:B------:R-:W-:Y:S01]  /*03e0*/  LOP3.LUT R4, R3, 0x7f, RZ, 0xc0, !PT ;  /* 0x0000007f03047812 */ /* 0x000fe200078ec0ff */
[----:B------:R-:W-:-:S03]  /*03f0*/  IMAD.MOV.U32 R7, RZ, RZ, RZ ;  /* 0x000000ffff077224 */ /* 0x000fc600078e00ff */
[----:B------:R-:W-:Y:S01]  /*0400*/  ISETP.NE.AND P1, PT, R0, 0x3, PT ;  /* 0x000000030000780c */ /* 0x000fe20003f25270 */
[----:B------:R-:W-:Y:S01]  /*0410*/  VOTEU.ALL UP0, P0 ;  /* 0x00000000003f7886 */ /* 0x000fe20000000000 */
[----:B------:R-:W-:Y:S01]  /*0420*/  VOTEU.ALL UP1, P0 ;  /* 0x00000000003f7886 */ /* 0x000fe20000020000 */
[----:B------:R-:W0:Y:S01]  /*0430*/  @P3 LDC R17, c[0x0][0x10] ;  /* 0x00000400ff113b82 */ /* 0x000e220000000800 */
[----:B--2---:R-:W-:Y:S02]  /*0440*/  @P3 IMAD.MOV.U32 R8, RZ, RZ, R5 ;  /* 0x000000ffff083224 */ /* 0x004fe400078e0005 */
[----:B------:R-:W-:Y:S01]  /*0450*/  @!UP0 UMOV UR6, 0x400 ;  /* 0x0000040000068882 */ /* 0x000fe20000000000 */
[----:B------:R-:W-:-:S04]  /*0460*/  @!UP0 UIADD3 UR4, -UR4, 0x100000, URZ ;  /* 0x0010000004048890 */ /* 0x000fc8000fffe13f */
[----:B------:R-:W-:Y:S02]  /*0470*/  @!UP0 USHF.L.U32 UR5, UR4, 0xb, URZ ;  /* 0x0000000b04058899 */ /* 0x000fe4000800063f */
[----:B------:R-:W-:Y:S01]  /*0480*/  @!UP0 USHF.L.U32 UR4, UR4, 0x1, URZ ;  /* 0x0000000104048899 */ /* 0x000fe2000800063f */
[----:B------:R-:W-:Y:S01]  /*0490*/  @P3 IMAD.MOV.U32 R9, RZ, RZ, RZ ;  /* 0x000000ffff093224 */ /* 0x000fe200078e00ff */
[----:B------:R-:W1:Y:S08]  /*04a0*/  @!UP0 S2UR UR7, SR_CgaCtaId ;  /* 0x00000000000789c3 */ /* 0x000e700000008800 */
[----:B------:R-:W2:Y:S01]  /*04b0*/  @!P3 LDC R11, c[0x0][0xc] ;  /* 0x00000300ff0bbb82 */ /* 0x000ea20000000800 */
[----:B0-----:R-:W-:Y:S01]  /*04c0*/  @P3 IMAD.WIDE.U32 R16, R6, R17, R8 ;  /* 0x0000001106103225 */ /* 0x001fe200078e0008 */
[----:B-1----:R-:W-:Y:S01]  /*04d0*/  @!UP0 ULEA UR8, UR7, UR6, 0x18 ;  /* 0x0000000607088291 */ /* 0x002fe2000f8ec03f */
[----:B------:R-:W-:-:S02]  /*04e0*/  VOTEU.ALL UP0, P0 ;  /* 0x00000000003f7886 */ /* 0x000fc40000000000 */
[----:B------:R-:W-:Y:S01]  /*04f0*/  ULDC UR6, c[0x0][0xc] ;  /* 0x0000030000067ab9 */ /* 0x000fe20000000800 */
[----:B------:R-:W-:Y:S01]  /*0500*/  ISETP.EQ.OR P0, PT, R0, RZ, !P1 ;  /* 0x000000ff0000720c */ /* 0x000fe20004f02670 */
[----:B------:R-:W-:-:S03]  /*0510*/  ULDC UR7, c[0x0][0x10] ;  /* 0x0000040000077ab9 */ /* 0x000fc60000000800 */
[C---:B------:R-:W-:Y:S01]  /*0520*/  ISETP.EQ.AND P0, PT, R10.reuse, RZ, P0 ;  /* 0x000000ff0a00720c */ /* 0x040fe20000702270 */
[----:B------:R-:W-:Y:S02]  /*0530*/  VIADD R10, R10, 0xffffffff ;  /* 0xffffffff0a0a7836 */ /* 0x000fe40000000000 */
[----:B--2---:R-:W-:Y:S01]  /*0540*/  @!P3 IMAD.WIDE.U32 R8, R11, R5, R6 ;  /* 0x000000050b08b225 */ /* 0x004fe200078e0006 */
[----:B------:R-:W0:Y:S02]  /*0550*/  FENCE.VIEW.ASYNC.S ;  /* 0x00000000000073c6 */ /* 0x000e240000000000 */
[----:B0-----:R-:W3:Y:S01]  /*0560*/  @!UP0 SYNCS.EXCH.64 URZ, [UR8+0x60], UR4 ;  /* 0x00006004083f85b2 */ /* 0x001ee20008000100 */
[----:B------:R-:W-:Y:S01]  /*0570*/  SEL R18, RZ, 0x1, !P0 ;  /* 0x00000001ff127807 */ /* 0x000fe20004000000 */
[----:B------:R-:W-:Y:S01]  /*0580*/  @P3 IMAD.MOV.U32 R11, RZ, RZ, RZ ;  /* 0x000000ffff0b3224 */ /* 0x000fe200078e00ff */
[----:B------:R-:W-:Y:S01]  /*0590*/  ISETP.GE.U32.AND P1, PT, R10, 0x2, PT ;  /* 0x000000020a00780c */ /* 0x000fe20003f26070 */
[----:B------:R-:W-:-:S02]  /*05a0*/  @!P3 IMAD.MOV.U32 R16, RZ, RZ, R8 ;  /* 0x000000ffff10b224 */ /* 0x000fc400078e0008 */
[----:B------:R-:W-:Y:S01]  /*05b0*/  @P3 IMAD.IADD R17, R17, 0x1, R11 ;  /* 0x0000000111113824 */ /* 0x000fe200078e020b */
[----:B------:R-:W-:Y:S01]  /*05c0*/  SEL R18, R18, 0x2, P1 ;  /* 0x0000000212127807 */ /* 0x000fe20000800000 */
[----:B------:R-:W-:Y:S01]  /*05d0*/  @!P3 IMAD.MOV.U32 R17, RZ, RZ, R9 ;  /* 0x000000ffff11b224 */ /* 0x000fe200078e0009 */
[----:B------:R0:W3:Y:S01]  /*05e0*/  @!UP1 SYNCS.EXCH.64 URZ, [UR8+0x68], UR4 ;  /* 0x00006804083f95b2 */ /* 0x0000e20008000100 */
[----:B------:R-:W-:Y:S01]  /*05f0*/  NOP ;  /* 0x0000000000007918 */ /* 0x000fe20000000000 */
[----:B0-----:R-:W-:-:S03]  /*0600*/  UIMAD.WIDE.U32 UR4, UR6, UR7, URZ ;  /* 0x00000007060472a5 */ /* 0x001fc6000f8e003f */
[----:B------:R-:W-:Y:S02]  /*0610*/  ULDC UR6, c[0x0][0x14] ;  /* 0x0000050000067ab9 */ /* 0x000fe40000000800 */
[----:B------:R-:W-:Y:S02]  /*0620*/  UIMAD.WIDE.U32 UR38, UR4, UR6, URZ ;  /* 0x00000006042672a5 */ /* 0x000fe4000f8e003f */
[----:B------:R-:W-:-:S04]  /*0630*/  UIMAD UR41, UR5, UR6, URZ ;  /* 0x00000006052972a4 */ /* 0x000fc8000f8e023f */
[----:B------:R-:W-:Y:S01]  /*0640*/  UIADD3 UR41, UR39, UR41, URZ ;  /* 0x0000002927297290 */ /* 0x000fe2000fffe03f */
[----:B---34-:R-:W-:Y:S06]  /*0650*/  BAR.SYNC.DEFER_BLOCKING 0x0 ;  /* 0x0000000000007b1d */ /* 0x018fec0000010000 */
[----:B------:R-:W-:Y:S05]  /*0660*/  @!P2 BRA `(.L_x_3) ;  /* 0x000000540078a947 */ /* 0x000fea0003800000 */
[----:B------:R-:W-:-:S13]  /*0670*/  ISETP.GT.U32.AND P0, PT, R10, 0x1, PT ;  /* 0x000000010a00780c */ /* 0x000fda0003f04070 */
[----:B------:R-:W-:Y:S05]  /*0680*/  @P0 EXIT ;  /* 0x000000000000094d */ /* 0x000fea0003800000 */
[----:B------:R-:W-:Y:S01]  /*0690*/  ULDC.64 UR4, c[0x0][0x650] ;  /* 0x0001940000047ab9 */ /* 0x000fe20000000a00 */
[----:B------:R-:W-:Y:S01]  /*06a0*/  PRMT R0, RZ, 0x7610, R0 ;  /* 0x00007610ff007816 */ /* 0x000fe20000000000 */
[----:B------:R-:W-:Y:S01]  /*06b0*/  IMAD.MOV.U32 R101, RZ, RZ, -0x1 ;  /* 0xffffffffff657424 */ /* 0x000fe200078e00ff */
[----:B------:R-:W-:Y:S01]  /*06c0*/  ISETP.GE.U32.AND P0, PT, R16, UR4, PT ;  /* 0x0000000410007c0c */ /* 0x000fe2000bf06070 */
[----:B------:R-:W-:Y:S02]  /*06d0*/  IMAD.MOV.U32 R100, RZ, RZ, -0x1 ;  /* 0xffffffffff647424 */ /* 0x000fe400078e00ff */
[----:B------:R-:W-:Y:S01]  /*06e0*/  IMAD.MOV.U32 R99, RZ, RZ, -0x1 ;  /* 0xffffffffff637424 */ /* 0x000fe200078e00ff */
[----:B------:R-:W-:-:S13]  /*06f0*/  ISETP.GE.U32.AND.EX P0, PT, R17, UR5, PT, P0 ;  /* 0x0000000511007c0c */ /* 0x000fda000bf06100 */
[----:B------:R-:W-:Y:S05]  /*0700*/  @P0 BRA `(.L_x_4) ;  /* 0x0000000400540947 */ /* 0x000fea0003800000 */
[----:B------:R-:W0:Y:S01]  /*0710*/  LDC.64 R20, c[0x0][0x628] ;  /* 0x00018a00ff147b82 */ /* 0x000e220000000a00 */
[----:B------:R-:W-:Y:S02]  /*0720*/  IMAD.MOV.U32 R8, RZ, RZ, R16 ;  /* 0x000000ffff087224 */ /* 0x000fe400078e0010 */
[----:B------:R-:W-:-:S05]  /*0730*/  IMAD.MOV.U32 R9, RZ, RZ, R17 ;  /* 0x000000ffff097224 */ /* 0x000fca00078e0011 */
[----:B------:R-:W1:Y:S08]  /*0740*/  LDC R0, c[0x0][0x630] ;  /* 0x00018c00ff007b82 */ /* 0x000e700000000800 */
[----:B------:R-:W2:Y:S01]  /*0750*/  LDC.64 R22, c[0x0][0x620] ;  /* 0x00018800ff167b82 */ /* 0x000ea20000000a00 */
[----:B0-----:R-:W-:-:S04]  /*0760*/  ISETP.NE.U32.AND P0, PT, R20, RZ, PT ;  /* 0x000000ff1400720c */ /* 0x001fc80003f05070 */
[----:B------:R-:W-:-:S13]  /*0770*/  ISETP.NE.AND.EX P0, PT, R21, RZ, PT, P0 ;  /* 0x000000ff1500720c */ /* 0x000fda0003f05300 */
[----:B-12---:R-:W-:Y:S05]  /*0780*/  @!P0 BRA `(.L_x_5) ;  /* 0x0000000000288947 */ /* 0x006fea0003800000 */
[----:B------:R-:W0:Y:S02]  /*0790*/  LDC R13, c[0x0][0x634] ;  /* 0x00018d00ff0d7b82 */ /* 0x000e240000000800 */
[----:B0-----:R-:W-:-:S05]  /*07a0*/  IADD3 R13, P0, R16, R13, RZ ;  /* 0x0000000d100d7210 */ /* 0x001fca0007f1e0ff */
[----:B------:R-:W-:-:S04]  /*07b0*/  IMAD.X R15, RZ, RZ, R17, P0 ;  /* 0x000000ffff0f7224 */ /* 0x000fc800000e0611 */
[----:B------:R-:W-:-:S04]  /*07c0*/  IMAD.WIDE.U32 R8, R15, R20, RZ ;  /* 0x000000140f087225 */ /* 0x000fc800078e00ff */
[----:B------:R-:W-:-:S04]  /*07d0*/  IMAD.WIDE.U32 R10, P0, R13, R21, R8 ;  /* 0x000000150d0a7225 */ /* 0x000fc80007800008 */
[----:B------:R-:W-:-:S04]  /*07e0*/  IMAD.WIDE.U32 R8, R13, R20, RZ ;  /* 0x000000140d087225 */ /* 0x000fc800078e00ff */
[----:B------:R-:W-:Y:S01]  /*07f0*/  IMAD.X R13, RZ, RZ, RZ, P0 ;  /* 0x000000ffff0d7224 */ /* 0x000fe200000e06ff */
[----:B------:R-:W-:Y:S01]  /*0800*/  IADD3 RZ, P0, R9, R10, RZ ;  /* 0x0000000a09ff7210 */ /* 0x000fe20007f1e0ff */
[----:B------:R-:W-:-:S04]  /*0810*/  IMAD.MOV.U32 R12, RZ, RZ, R11 ;  /* 0x000000ffff0c7224 */ /* 0x000fc800078e000b */
[----:B------:R-:W-:-:S08]  /*0820*/  IMAD.WIDE.U32.X R8, R15, R21, R12, P0 ;  /* 0x000000150f087225 */ /* 0x000fd000000e040c */
.L_x_5:
[-CC-:B------:R-:W-:Y:S01]  /*0830*/  SHF.R.U64 R99, R8, R0.reuse, R9.reuse ;  /* 0x0000000008637219 */ /* 0x180fe20000001209 */
[----:B------:R-:W0:Y:S01]  /*0840*/  LDC R12, c[0x0][0x618] ;  /* 0x00018600ff0c7b82 */ /* 0x000e220000000800 */
[----:B------:R-:W-:Y:S01]  /*0850*/  SHF.R.U32.HI R7, RZ, R0, R9 ;  /* 0x00000000ff077219 */ /* 0x000fe20000011609 */
[----:B------:R-:W-:Y:S01]  /*0860*/  ULDC UR4, c[0x0][0x150] ;  /* 0x0000540000047ab9 */ /* 0x000fe20000000800 */
[----:B------:R-:W-:Y:S02]  /*0870*/  IADD3 R11, P0, RZ, -R99, RZ ;  /* 0x80000063ff0b7210 */ /* 0x000fe40007f1e0ff */
[----:B------:R-:W-:-:S03]  /*0880*/  I2FP.F32.U32 R0, R6 ;  /* 0x0000000600007245 */ /* 0x000fc60000201000 */
[----:B------:R-:W1:Y:S01]  /*0890*/  LDC.64 R30, c[0x0][0x640] ;  /* 0x00019000ff1e7b82 */ /* 0x000e620000000a00 */
[----:B------:R-:W-:Y:S02]  /*08a0*/  IMAD.X R13, RZ, RZ, ~R7, P0 ;  /* 0x000000ffff0d7224 */ /* 0x000fe400000e0e07 */
[----:B------:R-:W-:Y:S01]  /*08b0*/  FMUL R0, R0, UR4 ;  /* 0x0000000400007c20 */ /* 0x000fe20008400000 */
[----:B------:R-:W-:Y:S01]  /*08c0*/  IMAD.WIDE.U32 R8, R11, R22, R16 ;  /* 0x000000160b087225 */ /* 0x000fe200078e0010 */
[----:B------:R-:W-:-:S03]  /*08d0*/  ULDC UR4, c[0x0][0x154] ;  /* 0x0000550000047ab9 */ /* 0x000fc60000000800 */
[----:B------:R-:W-:Y:S01]  /*08e0*/  IMAD R10, R13, R22, RZ ;  /* 0x000000160d0a7224 */ /* 0x000fe200078e02ff */
[----:B------:R-:W2:Y:S01]  /*08f0*/  LDC R7, c[0x0][0x144] ;  /* 0x00005100ff077b82 */ /* 0x000ea20000000800 */
[----:B------:R-:W3:Y:S02]  /*0900*/  F2I.U32.TRUNC.NTZ R0, R0 ;  /* 0x0000000000007305 */ /* 0x000ee4000020f000 */
[----:B------:R-:W-:-:S04]  /*0910*/  IMAD R11, R11, R23, R10 ;  /* 0x000000170b0b7224 */ /* 0x000fc800078e020a */
[----:B------:R-:W-:Y:S01]  /*0920*/  IMAD.IADD R9, R9, 0x1, R11 ;  /* 0x0000000109097824 */ /* 0x000fe200078e020b */
[----:B------:R-:W4:Y:S01]  /*0930*/  LDC R24, c[0x0][0x608] ;  /* 0x00018200ff187b82 */ /* 0x000f220000000800 */
[----:B------:R-:W-:-:S03]  /*0940*/  IMAD.MOV.U32 R11, RZ, RZ, -0x1 ;  /* 0xffffffffff0b7424 */ /* 0x000fc600078e00ff */
[-CC-:B0-----:R-:W-:Y:S02]  /*0950*/  SHF.R.U64 R22, R8, R12.reuse, R9.reuse ;  /* 0x0000000c08167219 */ /* 0x181fe40000001209 */
[----:B------:R-:W-:Y:S02]  /*0960*/  I2FP.F32.U32 R8, R5 ;  /* 0x0000000500087245 */ /* 0x000fe40000201000 */
[----:B------:R-:W0:Y:S01]  /*0970*/  LDC R28, c[0x0][0x658] ;  /* 0x00019600ff1c7b82 */ /* 0x000e220000000800 */
[----:B-1----:R-:W-:Y:S01]  /*0980*/  ISETP.NE.U32.AND P0, PT, R30, RZ, PT ;  /* 0x000000ff1e00720c */ /* 0x002fe20003f05070 */
[----:B---3--:R-:W-:Y:S02]  /*0990*/  IMAD.MOV R10, RZ, RZ, -R0 ;  /* 0x000000ffff0a7224 */ /* 0x008fe400078e0a00 */
[----:B------:R-:W-:Y:S01]  /*09a0*/  FMUL R8, R8, UR4 ;  /* 0x0000000408087c20 */ /* 0x000fe20008400000 */
[----:B------:R-:W-:Y:S02]  /*09b0*/  SHF.R.U32.HI R9, RZ, R12, R9 ;  /* 0x0000000cff097219 */ /* 0x000fe40000011609 */
[----:B------:R-:W-:Y:S01]  /*09c0*/  ISETP.NE.AND.EX P0, PT, R31, RZ, PT, P0 ;  /* 0x000000ff1f00720c */ /* 0x000fe20003f05300 */
[----:B------:R1:W3:Y:S01]  /*09d0*/  F2I.U32.TRUNC.NTZ R15, R8 ;  /* 0x00000008000f7305 */ /* 0x0002e2000020f000 */
[----:B------:R-:W1:Y:S01]  /*09e0*/  LDC R20, c[0x0][0x148] ;  /* 0x00005200ff147b82 */ /* 0x000e620000000800 */
[----:B--2---:R-:W-:-:S07]  /*09f0*/  IMAD R0, R7, R10, R6 ;  /* 0x0000000a07007224 */ /* 0x004fce00078e0206 */
[----:B------:R-:W2:Y:S01]  /*0a00*/  LDC R26, c[0x0][0x600] ;  /* 0x00018000ff1a7b82 */ /* 0x000ea20000000800 */
[-CC-:B----4-:R-:W-:Y:S02]  /*0a10*/  SHF.R.U64 R32, R22, R24.reuse, R9.reuse ;  /* 0x0000001816207219 */ /* 0x190fe40000001209 */
[----:B------:R-:W-:Y:S01]  /*0a20*/  SHF.R.U32.HI R7, RZ, R24, R9 ;  /* 0x00000018ff077219 */ /* 0x000fe20000011609 */
[----:B------:R-:W-:-:S04]  /*0a30*/  IMAD.MOV.U32 R9, RZ, RZ, 0x1 ;  /* 0x00000001ff097424 */ /* 0x000fc800078e00ff */
[----:B------:R-:W4:Y:S01]  /*0a40*/  LDC R21, c[0x0][0x648] ;  /* 0x00019200ff157b82 */ /* 0x000f220000000800 */
[-C--:B0-----:R-:W-:Y:S02]  /*0a50*/  SHF.L.U32 R6, R11, R28.reuse, RZ ;  /* 0x0000001c0b067219 */ /* 0x081fe400000006ff */
[--C-:B------:R-:W-:Y:S02]  /*0a60*/  SHF.R.U64 R24, R32, R28, R7.reuse ;  /* 0x0000001c20187219 */ /* 0x100fe40000001207 */
[----:B------:R-:W-:Y:S02]  /*0a70*/  LOP3.LUT R13, RZ, R6, RZ, 0x33, !PT ;  /* 0x00000006ff0d7212 */ /* 0x000fe400078e33ff */
[-C--:B------:R-:W-:Y:S01]  /*0a80*/  SHF.R.U32.HI R7, RZ, R28.reuse, R7 ;  /* 0x0000001cff077219 */ /* 0x080fe20000011607 */
[----:B------:R-:W0:Y:S01]  /*0a90*/  LDC R23, c[0x0][0x638] ;  /* 0x00018e00ff177b82 */ /* 0x000e220000000800 */
[----:B------:R-:W-:Y:S01]  /*0aa0*/  SHF.L.U32 R12, R9, R28, RZ ;  /* 0x0000001c090c7219 */ /* 0x000fe200000006ff */
[----:B------:R-:W-:-:S06]  /*0ab0*/  IMAD.MOV.U32 R6, RZ, RZ, R24 ;  /* 0x000000ffff067224 */ /* 0x000fcc00078e0018 */
[----:B------:R-:W0:Y:S01]  /*0ac0*/  LDC R101, c[0x0][0x610] ;  /* 0x00018400ff657b82 */ /* 0x000e220000000800 */
[----:B-1-3--:R-:W-:Y:S05]  /*0ad0*/  @!P0 BRA `(.L_x_6) ;  /* 0x0000000000288947 */ /* 0x00afea0003800000 */
[----:B------:R-:W1:Y:S02]  /*0ae0*/  LDC R11, c[0x0][0x64c] ;  /* 0x00019300ff0b7b82 */ /* 0x000e640000000800 */
[----:B-1----:R-:W-:-:S05]  /*0af0*/  IADD3 R11, P0, R24, R11, RZ ;  /* 0x0000000b180b7210 */ /* 0x002fca0007f1e0ff */
        /* <DEDUP_REMOVED lines=8> */
.L_x_6:
[----:B----4-:R-:W-:Y:S01]  /*0b80*/  SHF.R.U64 R6, R6, R21, R7 ;  /* 0x0000001506067219 */ /* 0x010fe20000001207 */
[----:B--2---:R-:W-:Y:S01]  /*0b90*/  VIADD R7, R26, 0xffffffff ;  /* 0xffffffff1a077836 */ /* 0x004fe20000000000 */
[----:B------:R-:W-:Y:S01]  /*0ba0*/  LOP3.LUT R13, R32, R13, RZ, 0xc0, !PT ;  /* 0x0000000d200d7212 */ /* 0x000fe200078ec0ff */
[----:B------:R-:W-:Y:S02]  /*0bb0*/  IMAD.MOV R15, RZ, RZ, -R15 ;  /* 0x000000ffff0f7224 */ /* 0x000fe400078e0a0f */
[----:B------:R-:W-:Y:S02]  /*0bc0*/  IMAD.MOV R8, RZ, RZ, -R6 ;  /* 0x000000ffff087224 */ /* 0x000fe400078e0a06 */
[----:B------:R-:W-:Y:S01]  /*0bd0*/  IMAD R13, R12, R6, R13 ;  /* 0x000000060c0d7224 */ /* 0x000fe200078e020d */
[----:B------:R-:W-:Y:S01]  /*0be0*/  LOP3.LUT R6, R22, R7, RZ, 0xc0, !PT ;  /* 0x0000000716067212 */ /* 0x000fe200078ec0ff */
[----:B------:R-:W-:Y:S02]  /*0bf0*/  @P3 IMAD R0, R20, R15, R5 ;  /* 0x0000000f14003224 */ /* 0x000fe400078e0205 */
[----:B0-----:R-:W-:-:S02]  /*0c00*/  IMAD R5, R8, R23, R24 ;  /* 0x0000001708057224 */ /* 0x001fc400078e0218 */
[----:B------:R-:W-:Y:S02]  /*0c10*/  IMAD R101, R13, R101, R0 ;  /* 0x000000650d657224 */ /* 0x000fe400078e0200 */
[----:B------:R-:W-:Y:S02]  /*0c20*/  IMAD R6, R5, R26, R6 ;  /* 0x0000001a05067224 */ /* 0x000fe400078e0206 */
[----:B------:R-:W-:-:S03]  /*0c30*/  IMAD.MOV.U32 R0, RZ, RZ, 0x1 ;  /* 0x00000001ff007424 */ /* 0x000fc600078e00ff */
[----:B------:R-:W-:Y:S02]  /*0c40*/  SEL R100, R6, R101, !P3 ;  /* 0x0000006506647207 */ /* 0x000fe40005800000 */
[----:B------:R-:W-:-:S07]  /*0c50*/  SEL R101, R101, R6, !P3 ;  /* 0x0000000665657207 */ /* 0x000fce0005800000 */
.L_x_4:
[----:B------:R-:W-:-:S08]  /*0c60*/  NOP ;  /* 0x0000000000007918 */ /* 0x000fd00000000000 */
[----:B------:R-:W0:Y:S02]  /*0c70*/  USETMAXREG.TRY_ALLOC.CTAPOOL UP0, 0xe8 ;  /* 0x000000e8000079c8 */ /* 0x000e240008000600 */
[----:B0-----:R-:W-:-:S13]  /*0c80*/  PLOP3.LUT P0, PT, PT, PT, UP0, 0x80, 0x0 ;  /* 0x000000000000781c */ /* 0x001fda0003f0f008 */
[----:B------:R-:W-:Y:S05]  /*0c90*/  @!P0 BRA `(.L_x_4) ;  /* 0xfffffffc00f08947 */ /* 0x000fea000383ffff */
[----:B------:R-:W-:Y:S01]  /*0ca0*/  ULDC.64 UR4, c[0x0][0x598] ;  /* 0x0001660000047ab9 */ /* 0x000fe20000000a00 */
[----:B------:R-:W-:Y:S01]  /*0cb0*/  ULDC.64 UR36, c[0x0][0x208] ;  /* 0x0000820000247ab9 */ /* 0x000fe20000000a00 */
[----:B------:R-:W-:-:S04]  /*0cc0*/  ISETP.NE.U32.AND P0, PT, RZ, UR4, PT ;  /* 0x00000004ff007c0c */ /* 0x000fc8000bf05070 */
[----:B------:R-:W-:-:S13]  /*0cd0*/  ISETP.NE.AND.EX P0, PT, RZ, UR5, PT, P0 ;  /* 0x00000005ff007c0c */ /* 0x000fda000bf05300 */
[----:B------:R-:W-:Y:S05]  /*0ce0*/  @!P0 BRA `(.L_x_7) ;  /* 0x00000000001c8947 */ /* 0x000fea0003800000 */
[----:B------:R-:W0:Y:S02]  /*0cf0*/  LDC.64 R6, c[0x0][0x598] ;  /* 0x00016600ff067b82 */ /* 0x000e240000000a00 */
[----:B0-----:R-:W2:Y:S02]  /*0d00*/  LDG.E.64 R6, desc[UR36][R6.64] ;  /* 0x0000002406067981 */ /* 0x001ea4000c1e1b00 */
[----:B--2---:R-:W-:-:S04]  /*0d10*/  ISETP.NE.U32.AND P0, PT, R6, RZ, PT ;  /* 0x000000ff0600720c */ /* 0x004fc80003f05070 */
[----:B------:R-:W-:-:S13]  /*0d20*/  ISETP.NE.AND.EX P0, PT, R7, RZ, PT, P0 ;  /* 0x000000ff0700720c */ /* 0x000fda0003f05300 */
[----:B------:R-:W-:Y:S05]  /*0d30*/  @!P0 BRA `(.L_x_7) ;  /* 0x0000000000088947 */ /* 0x000fea0003800000 */
[----:B------:R0:W5:Y:S01]  /*0d40*/  LD.E R19, desc[UR36][R6.64] ;  /* 0x0000002406137980 */ /* 0x000162000c101900 */
[----:B------:R-:W-:Y:S05]  /*0d50*/  BRA `(.L_x_8) ;  /* 0x0000000000247947 */ /* 0x000fea0003800000 */
.L_x_7:
[----:B------:R-:W-:Y:S02]  /*0d60*/  ULDC.64 UR4, c[0x0][0x588] ;  /* 0x0001620000047ab9 */ /* 0x000fe40000000a00 */
[----:B------:R-:W-:-:S04]  /*0d70*/  ISETP.NE.U32.AND P0, PT, RZ, UR4, PT ;  /* 0x00000004ff007c0c */ /* 0x000fc8000bf05070 */
[----:B------:R-:W-:-:S13]  /*0d80*/  ISETP.NE.AND.EX P0, PT, RZ, UR5, PT, P0 ;  /* 0x00000005ff007c0c */ /* 0x000fda000bf05300 */
[----:B------:R-:W-:Y:S05]  /*0d90*/  @!P0 BRA `(.L_x_9) ;  /* 0x00000000000c8947 */ /* 0x000fea0003800000 */
[----:B------:R-:W0:Y:S02]  /*0da0*/  LDC.64 R6, c[0x0][0x588] ;  /* 0x00016200ff067b82 */ /* 0x000e240000000a00 */
[----:B0-----:R1:W5:Y:S01]  /*0db0*/  LDG.E R19, desc[UR36][R6.64] ;  /* 0x0000002406137981 */ /* 0x001362000c1e1900 */
[----:B------:R-:W-:Y:S05]  /*0dc0*/  BRA `(.L_x_8) ;  /* 0x0000000000087947 */ /* 0x000fea0003800000 */
.L_x_9:
[----:B------:R-:W-:Y:S02]  /*0dd0*/  ULDC UR4, c[0x0][0x580] ;  /* 0x0001600000047ab9 */ /* 0x000fe40000000800 */
[----:B------:R-:W-:-:S07]  /*0de0*/  IMAD.U32 R19, RZ, RZ, UR4 ;  /* 0x00000004ff137e24 */ /* 0x000fce000f8e00ff */
.L_x_8:
[----:B------:R-:W-:Y:S02]  /*0df0*/  ULDC.64 UR4, c[0x0][0x5a0] ;  /* 0x0001680000047ab9 */ /* 0x000fe40000000a00 */
[----:B------:R-:W-:-:S04]  /*0e00*/  ISETP.NE.U32.AND P0, PT, RZ, UR4, PT ;  /* 0x00000004ff007c0c */ /* 0x000fc8000bf05070 */
[----:B------:R-:W-:-:S13]  /*0e10*/  ISETP.NE.AND.EX P0, PT, RZ, UR5, PT, P0 ;  /* 0x00000005ff007c0c */ /* 0x000fda000bf05300 */
[----:B------:R-:W-:Y:S05]  /*0e20*/  @!P0 BRA `(.L_x_10) ;  /* 0x00000000001c8947 */ /* 0x000fea0003800000 */
[----:B01----:R-:W0:Y:S02]  /*0e30*/  LDC.64 R6, c[0x0][0x5a0] ;  /* 0x00016800ff067b82 */ /* 0x003e240000000a00 */
[----:B0-----:R-:W2:Y:S02]  /*0e40*/  LDG.E.64 R6, desc[UR36][R6.64] ;  /* 0x0000002406067981 */ /* 0x001ea4000c1e1b00 */
[----:B--2---:R-:W-:-:S04]  /*0e50*/  ISETP.NE.U32.AND P0, PT, R6, RZ, PT ;  /* 0x000000ff0600720c */ /* 0x004fc80003f05070 */
[----:B------:R-:W-:-:S13]  /*0e60*/  ISETP.NE.AND.EX P0, PT, R7, RZ, PT, P0 ;  /* 0x000000ff0700720c */ /* 0x000fda0003f05300 */
[----:B------:R-:W-:Y:S05]  /*0e70*/  @!P0 BRA `(.L_x_10) ;  /* 0x0000000000088947 */ /* 0x000fea0003800000 */
[----:B------:R0:W5:Y:S01]  /*0e80*/  LD.E R88, desc[UR36][R6.64] ;  /* 0x0000002406587980 */ /* 0x000162000c101900 */
[----:B------:R-:W-:Y:S05]  /*0e90*/  BRA `(.L_x_11) ;  /* 0x0000000000247947 */ /* 0x000fea0003800000 */
.L_x_10:
[----:B------:R-:W-:Y:S02]  /*0ea0*/  ULDC.64 UR4, c[0x0][0x590] ;  /* 0x0001640000047ab9 */ /* 0x000fe40000000a00 */
[----:B------:R-:W-:-:S04]  /*0eb0*/  ISETP.NE.U32.AND P0, PT, RZ, UR4, PT ;  /* 0x00000004ff007c0c */ /* 0x000fc8000bf05070 */
[----:B------:R-:W-:-:S13]  /*0ec0*/  ISETP.NE.AND.EX P0, PT, RZ, UR5, PT, P0 ;  /* 0x00000005ff007c0c */ /* 0x000fda000bf05300 */
[----:B------:R-:W-:Y:S05]  /*0ed0*/  @!P0 BRA `(.L_x_12) ;  /* 0x00000000000c8947 */ /* 0x000fea0003800000 */
[----:B------:R-:W2:Y:S02]  /*0ee0*/  LDC.64 R88, c[0x0][0x590] ;  /* 0x00016400ff587b82 */ /* 0x000ea40000000a00 */
[----:B--2---:R2:W5:Y:S01]  /*0ef0*/  LDG.E R88, desc[UR36][R88.64] ;  /* 0x0000002458587981 */ /* 0x004562000c1e1900 */
[----:B------:R-:W-:Y:S05]  /*0f00*/  BRA `(.L_x_11) ;  /* 0x0000000000087947 */ /* 0x000fea0003800000 */
.L_x_12:
[----:B------:R-:W-:Y:S02]  /*0f10*/  ULDC UR4, c[0x0][0x584] ;  /* 0x0001610000047ab9 */ /* 0x000fe40000000800 */
[----:B------:R-:W-:-:S07]  /*0f20*/  IMAD.U32 R88, RZ, RZ, UR4 ;  /* 0x00000004ff587e24 */ /* 0x000fce000f8e00ff */
.L_x_11:
[----:B------:R-:W-:-:S13]  /*0f30*/  LOP3.LUT P0, RZ, R0, 0xff, RZ, 0xc0, !PT ;  /* 0x000000ff00ff7812 */ /* 0x000fda000780c0ff */
[----:B------:R-:W-:Y:S05]  /*0f40*/  @!P0 EXIT ;  /* 0x000000000000894d */ /* 0x000fea0003800000 */
[----:B------:R-:W3:Y:S01]  /*0f50*/  LDC R90, c[0x0][0x658] ;  /* 0x00019600ff5a7b82 */ /* 0x000ee20000000800 */
[----:B------:R-:W-:Y:S01]  /*0f60*/  ULDC.64 UR6, c[0x0][0x288] ;  /* 0x0000a20000067ab9 */ /* 0x000fe20000000a00 */
[----:B------:R-:W-:Y:S01]  /*0f70*/  LOP3.LUT R14, R14, 0x1, RZ, 0xc0, !PT ;  /* 0x000000010e0e7812 */ /* 0x000fe200078ec0ff */
[----:B------:R-:W-:Y:S01]  /*0f80*/  UIADD3 UR4, UR7, 0x3f, URZ ;  /* 0x0000003f07047890 */ /* 0x000fe2000fffe03f */
[----:B------:R-:W-:Y:S01]  /*0f90*/  SHF.R.U32.HI R0, RZ, 0x2, R3 ;  /* 0x00000002ff007819 */ /* 0x000fe20000011603 */
[----:B01----:R-:W-:Y:S01]  /*0fa0*/  IMAD.MOV.U32 R7, RZ, RZ, -0x1 ;  /* 0xffffffffff077424 */ /* 0x003fe200078e00ff */
[----:B------:R-:W-:Y:S01]  /*0fb0*/  SHF.R.U32.HI R4, RZ, 0x1, R4 ;  /* 0x00000001ff047819 */ /* 0x000fe20000011604 */
[----:B------:R-:W-:Y:S01]  /*0fc0*/  USHF.R.S32.HI UR5, URZ, 0x1f, UR4 ;  /* 0x0000001f3f057899 */ /* 0x000fe20008011404 */
[----:B------:R-:W0:Y:S01]  /*0fd0*/  LDC.64 R92, c[0x0][0x5c8] ;  /* 0x00017200ff5c7b82 */ /* 0x000e220000000a00 */
[----:B------:R-:W-:Y:S01]  /*0fe0*/  IMAD.SHL.U32 R5, R14, 0x40, RZ ;  /* 0x000000400e057824 */ /* 0x000fe200078e00ff */
[----:B------:R-:W-:Y:S01]  /*0ff0*/  LOP3.LUT R0, R0, 0x7, RZ, 0xc0, !PT ;  /* 0x0000000700007812 */ /* 0x000fe200078ec0ff */
[----:B------:R-:W-:Y:S01]  /*1000*/  ULEA.HI UR5, UR5, UR4, URZ, 0x6 ;  /* 0x0000000405057291 */ /* 0x000fe2000f8f303f */
[----:B------:R-:W-:Y:S01]  /*1010*/  LOP3.LUT R23, R4, 0x30, RZ, 0xc0, !PT ;  /* 0x0000003004177812 */ /* 0x000fe200078ec0ff */
[----:B------:R-:W-:Y:S01]  /*1020*/  IMAD.MOV.U32 R9, RZ, RZ, 0x1 ;  /* 0x00000001ff097424 */ /* 0x000fe200078e00ff */
[--C-:B------:R-:W-:Y:S01]  /*1030*/  LOP3.LUT R22, R5, 0x40, R0.reuse, 0xe2, !PT ;  /* 0x0000004005167812 */ /* 0x100fe200078ee200 */
[----:B------:R-:W-:Y:S01]  /*1040*/  USHF.R.S32.HI UR43, URZ, 0x6, UR5 ;  /* 0x000000063f2b7899 */ /* 0x000fe20008011405 */
[----:B------:R-:W1:Y:S01]  /*1050*/  LDC R95, c[0x0][0x600] ;  /* 0x00018000ff5f7b82 */ /* 0x000e620000000800 */
[-C--:B------:R-:W-:Y:S01]  /*1060*/  IADD3 R5, RZ, -R23.reuse, -R0 ;  /* 0x80000017ff057210 */ /* 0x080fe20007ffe800 */
[----:B------:R-:W-:Y:S01]  /*1070*/  IMAD.U32 R6, RZ, RZ, UR6 ;  /* 0x00000006ff067e24 */ /* 0x000fe2000f8e00ff */
[C---:B--2---:R-:W-:Y:S01]  /*1080*/  LOP3.LUT R89, R3.reuse, 0x3, RZ, 0xc0, !PT ;  /* 0x0000000303597812 */ /* 0x044fe200078ec0ff */
[----:B------:R-:W-:Y:S01]  /*1090*/  UISETP.LT.AND UP0, UPT, UR43, 0x1, UPT ;  /* 0x000000012b00788c */ /* 0x000fe2000bf01270 */
[----:B------:R-:W-:Y:S01]  /*10a0*/  LOP3.LUT R94, R3, 0x80, RZ, 0xc0, !PT ;  /* 0x00000080035e7812 */ /* 0x000fe200078ec0ff */
[----:B------:R-:W-:Y:S01]  /*10b0*/  IMAD R5, R14, -0x40, R5 ;  /* 0xffffffc00e057824 */ /* 0x000fe200078e0205 */
[----:B------:R-:W-:Y:S01]  /*10c0*/  ULDC UR4, c[0x0][0x284] ;  /* 0x0000a10000047ab9 */ /* 0x000fe20000000800 */
[-C--:B---3--:R-:W-:Y:S01]  /*10d0*/  SHF.L.U32 R7, R7, R90.reuse, RZ ;  /* 0x0000005a07077219 */ /* 0x088fe200000006ff */
[----:B------:R-:W-:Y:S01]  /*10e0*/  USEL UR44, UR43, 0x1, UP0 ;  /* 0x000000012b2c7887 */ /* 0x000fe20008000000 */
[----:B------:R-:W-:Y:S01]  /*10f0*/  LOP3.LUT R22, R22, R23, RZ, 0xfc, !PT ;  /* 0x0000001716167212 */ /* 0x000fe200078efcff */
[----:B------:R-:W-:Y:S01]  /*1100*/  IMAD R89, R89, -0x2, R6 ;  /* 0xfffffffe59597824 */ /* 0x000fe200078e0206 */
[----:B------:R-:W-:Y:S01]  /*1110*/  SHF.L.U32 R90, R9, R90, RZ ;  /* 0x0000005a095a7219 */ /* 0x000fe200000006ff */
[----:B------:R-:W-:Y:S01]  /*1120*/  VIADD R97, R5, UR4 ;  /* 0x0000000405617c36 */ /* 0x000fe20008000000 */
[----:B------:R-:W-:Y:S01]  /*1130*/  LOP3.LUT R98, R18, 0x1, RZ, 0xfc, !PT ;  /* 0x0000000112627812 */ /* 0x000fe200078efcff */
[----:B------:R-:W-:Y:S01]  /*1140*/  IMAD.MOV.U32 R23, RZ, RZ, RZ ;  /* 0x000000ffff177224 */ /* 0x000fe200078e00ff */
[C---:B0-----:R-:W-:Y:S01]  /*1150*/  SHF.L.U64.HI R91, R92.reuse, 0x3, R93 ;  /* 0x000000035c5b7819 */ /* 0x041fe2000001025d */
[----:B------:R-:W-:Y:S01]  /*1160*/  IMAD.SHL.U32 R92, R92, 0x8, RZ ;  /* 0x000000085c5c7824 */ /* 0x000fe200078e00ff */
[----:B------:R-:W-:Y:S01]  /*1170*/  SHF.R.U32.HI R94, RZ, 0x7, R94 ;  /* 0x00000007ff5e7819 */ /* 0x000fe2000001165e */
[----:B------:R-:W-:Y:S01]  /*1180*/  IMAD.SHL.U32 R93, R3, 0x2, RZ ;  /* 0x00000002035d7824 */ /* 0x000fe200078e00ff */
[----:B------:R-:W-:Y:S01]  /*1190*/  LOP3.LUT R96, RZ, R7, RZ, 0x33, !PT ;  /* 0x00000007ff607212 */ /* 0x000fe200078e33ff */
[----:B------:R-:W-:Y:S01]  /*11a0*/  UIADD3 UR44, UR43, -UR44, URZ ;  /* 0x8000002c2b2c7290 */ /* 0x000fe2000fffe03f */
[----:B------:R-:W-:Y:S01]  /*11b0*/  UMOV UR40, URZ ;  /* 0x0000003f00287c82 */ /* 0x000fe20008000000 */
[----:B-1----:R-:W-:Y:S01]  /*11c0*/  VIADD R95, R95, 0xffffffff ;  /* 0xffffffff5f5f7836 */ /* 0x002fe20000000000 */
[----:B------:R-:W-:-:S09]  /*11d0*/  UMOV UR42, URZ ;  /* 0x0000003f002a7c82 */ /* 0x000fd20008000000 */
.L_x_158:
[----:B0-----:R-:W0:Y:S01]  /*11e0*/  SHFL.IDX PT, R0, R94, RZ, 0x1f ;  /* 0x00001fff5e007589 */ /* 0x001e2200000e0000 */
[----:B-1----:R-:W1:Y:S01]  /*11f0*/  S2UR UR7, SR_CgaCtaId ;  /* 0x00000000000779c3 */ /* 0x002e620000008800 */
[----:B------:R-:W-:Y:S01]  /*1200*/  UMOV UR6, 0x400 ;  /* 0x0000040000067882 */ /* 0x000fe20000000000 */
[----:B0-----:R-:W-:Y:S01]  /*1210*/  R2UR UR4, R0 ;  /* 0x00000000000472ca */ /* 0x001fe200000e0000 */
[----:B-1----:R-:W-:-:S12]  /*1220*/  ULEA UR46, UR7, UR6, 0x18 ;  /* 0x00000006072e7291 */ /* 0x002fd8000f8ec03f */
[----:B------:R-:W-:-:S04]  /*1230*/  ULEA.HI UR5, UR4, UR4, URZ, 0x1 ;  /* 0x0000000404057291 */ /* 0x000fc8000f8f083f */
[----:B------:R-:W-:-:S04]  /*1240*/  ULOP3.LUT UR5, UR5, 0x7fffe, URZ, 0xc0, !UPT ;  /* 0x0007fffe05057892 */ /* 0x000fc8000f8ec03f */
[----:B------:R-:W-:-:S03]  /*1250*/  UIADD3 UR5, UR4, -UR5, URZ ;  /* 0x8000000504057290 */ /* 0x000fc6000fffe03f */
[----:B------:R-:W-:Y:S01]  /*1260*/  ULDC UR4, c[0x0][0x28c] ;  /* 0x0000a30000047ab9 */ /* 0x000fe20000000800 */
[----:B------:R-:W-:Y:S01]  /*1270*/  ULEA UR5, UR5, UR46, 0xd ;  /* 0x0000002e05057291 */ /* 0x000fe2000f8e683f */
[----:B------:R-:W-:-:S03]  /*1280*/  ISETP.LT.AND P0, PT, RZ, UR4, PT ;  /* 0x00000004ff007c0c */ /* 0x000fc6000bf01270 */
[----:B------:R-:W-:-:S04]  /*1290*/  UIADD3 UR5, UR5, 0x100, URZ ;  /* 0x0000010005057890 */ /* 0x000fc8000fffe03f */
[----:B------:R-:W-:-:S04]  /*12a0*/  USHF.R.U32.HI UR5, URZ, 0x4, UR5 ;  /* 0x000000043f057899 */ /* 0x000fc80008011605 */
[----:B------:R-:W-:-:S04]  /*12b0*/  ULOP3.LUT UR5, UR5, 0x3fff, URZ, 0xc0, !UPT ;  /* 0x00003fff05057892 */ /* 0x000fc8000f8ec03f */
[----:B------:R-:W-:Y:S01]  /*12c0*/  ULOP3.LUT UR45, UR5, 0x10000, URZ, 0xfc, !UPT ;  /* 0x00010000052d7892 */ /* 0x000fe2000f8efc3f */
[----:B--234-:R-:W-:Y:S11]  /*12d0*/  @P0 BRA `(.L_x_13) ;  /* 0x0000000000400947 */ /* 0x01cff60003800000 */
[----:B------:R-:W-:Y:S01]  /*12e0*/  MOV R0, 0x0 ;  /* 0x0000000000007802 */ /* 0x000fe20000000f00 */
[----:B------:R-:W-:Y:S01]  /*12f0*/  ULDC.64 UR4, c[0x4][0x68] ;  /* 0x01001a0000047ab9 */ /* 0x000fe20000000a00 */
[----:B------:R-:W-:Y:S01]  /*1300*/  ULDC.64 UR6, c[0x4][0x8] ;  /* 0x0100020000067ab9 */ /* 0x000fe20000000a00 */
[----:B------:R-:W-:Y:S01]  /*1310*/  IMAD.U32 R4, RZ, RZ, UR4 ;  /* 0x00000004ff047e24 */ /* 0x000fe2000f8e00ff */
[----:B------:R0:W1:Y:S01]  /*1320*/  LDC.64 R14, c[0x4][R0] ;  /* 0x01000000000e7b82 */ /* 0x0000620000000a00 */
[----:B------:R-:W-:Y:S01]  /*1330*/  IMAD.U32 R5, RZ, RZ, UR5 ;  /* 0x00000005ff057e24 */ /* 0x000fe2000f8e00ff */
[----:B------:R-:W-:Y:S01]  /*1340*/  ULDC.64 UR4, c[0x4][0x70] ;  /* 0x01001c0000047ab9 */ /* 0x000fe20000000a00 */
[----:B------:R-:W-:Y:S02]  /*1350*/  IMAD.U32 R10, RZ, RZ, UR6 ;  /* 0x00000006ff0a7e24 */ /* 0x000fe4000f8e00ff */
[----:B------:R-:W-:Y:S02]  /*1360*/  IMAD.U32 R6, RZ, RZ, UR4 ;  /* 0x00000004ff067e24 */ /* 0x000fe4000f8e00ff */
[----:B------:R-:W-:-:S02]  /*1370*/  IMAD.U32 R7, RZ, RZ, UR5 ;  /* 0x00000005ff077e24 */ /* 0x000fc4000f8e00ff */
[----:B------:R-:W-:Y:S02]  /*1380*/  IMAD.U32 R11, RZ, RZ, UR7 ;  /* 0x00000007ff0b7e24 */ /* 0x000fe4000f8e00ff */
[----:B------:R-:W-:Y:S02]  /*1390*/  IMAD.MOV.U32 R8, RZ, RZ, 0x1e1 ;  /* 0x000001e1ff087424 */ /* 0x000fe400078e00ff */
[----:B------:R-:W-:Y:S02]  /*13a0*/  IMAD.MOV.U32 R12, RZ, RZ, 0x1 ;  /* 0x00000001ff0c7424 */ /* 0x000fe400078e00ff */
[----:B0-----:R-:W-:-:S07]  /*13b0*/  IMAD.MOV.U32 R13, RZ, RZ, RZ ;  /* 0x000000ffff0d7224 */ /* 0x001fce00078e00ff */
[----:B------:R-:W-:-:S07]  /*13c0*/  LEPC R20, `(.L_x_13) ;  /* 0x000000001014794e */ /* 0x000fce0000000000 */
[----:B-1---5:R-:W-:Y:S05]  /*13d0*/  CALL.ABS.NOINC R14 ;  /* 0x000000000e007343 */ /* 0x022fea0003c00000 */
.L_x_13:
[----:B------:R-:W-:-:S13]  /*13e0*/  ISETP.NE.AND P0, PT, R98, 0x3, PT ;  /* 0x000000036200780c */ /* 0x000fda0003f05270 */
[----:B------:R-:W-:Y:S05]  /*13f0*/  @!P0 BRA `(.L_x_14) ;  /* 0x0000000000048947 */ /* 0x000fea0003800000 */
[----:B------:R-:W-:Y:S01]  /*1400*/  BPT.TRAP 0x1 ;  /* 0x000000040000795c */ /* 0x000fe20000300000 */
.L_x_14:
[----:B------:R-:W-:Y:S02]  /*1410*/  IMAD.U32 R3, RZ, RZ, UR42 ;  /* 0x0000002aff037e24 */ /* 0x000fe4000f8e00ff */
[----:B------:R-:W-:-:S03]  /*1420*/  IMAD.U32 R0, RZ, RZ, UR40 ;  /* 0x00000028ff007e24 */ /* 0x000fc6000f8e00ff */
[----:B------:R-:W-:Y:S02]  /*1430*/  LEA R3, R3, UR46, 0x3 ;  /* 0x0000002e03037c11 */ /* 0x000fe4000f8e18ff */
[----:B------:R-:W-:-:S04]  /*1440*/  SHF.L.U32 R0, R0, 0x1f, RZ ;  /* 0x0000001f00007819 */ /* 0x000fc800000006ff */
[----:B------:R0:W1:Y:S01]  /*1450*/  SYNCS.PHASECHK.TRANS64.TRYWAIT P1, [R3+URZ], R0 ;  /* 0x00000000030075a7 */ /* 0x000062000802017f */
[----:B------:R-:W-:Y:S05]  /*1460*/  @!P0 BRA `(.L_x_15) ;  /* 0x0000000000048947 */ /* 0x000fea0003800000 */
[----:B------:R-:W-:Y:S01]  /*1470*/  BPT.TRAP 0x1 ;  /* 0x000000040000795c */ /* 0x000fe20000300000 */
.L_x_15:
[----:B------:R-:W-:-:S05]  /*1480*/  IMAD.U32 R4, RZ, RZ, UR44 ;  /* 0x0000002cff047e24 */ /* 0x000fca000f8e00ff */
[----:B------:R-:W-:Y:S01]  /*1490*/  ISETP.GE.AND P2, PT, R4, 0x1, PT ;  /* 0x000000010400780c */ /* 0x000fe20003f46270 */
[----:B-1----:R-:W-:-:S12]  /*14a0*/  @P1 BRA `(.L_x_16) ;  /* 0x0000000000081947 */ /* 0x002fd80003800000 */
[----:B------:R-:W1:Y:S02]  /*14b0*/  SYNCS.PHASECHK.TRANS64.TRYWAIT P1, [R3+URZ], R0 ;  /* 0x00000000030075a7 */ /* 0x000e64000802017f */
[----:B-1----:R-:W-:Y:S05]  /*14c0*/  @!P1 BRA `(.L_x_17) ;  /* 0x0000005c009c9947 */ /* 0x002fea0003800000 */
.L_x_16:
[----:B------:R-:W-:Y:S05]  /*14d0*/  WARPSYNC.ALL ;  /* 0x0000000000007948 */ /* 0x000fea0003800000 */
[----:B------:R-:W-:Y:S01]  /*14e0*/  UIADD3 UR4, UR46, 0x28100, URZ ;  /* 0x000281002e047890 */ /* 0x000fe2000fffe03f */
[----:B------:R-:W-:Y:S01]  /*14f0*/  WARPGROUP.ARRIVE ;  /* 0x00000000000079c5 */ /* 0x000fe20000000000 */
[----:B------:R-:W-:Y:S02]  /*1500*/  ULEA UR5, UR42, UR45, 0xb ;  /* 0x0000002d2a057291 */ /* 0x000fe4000f8e583f */
[----:B------:R-:W-:Y:S01]  /*1510*/  USHF.R.U32.HI UR4, URZ, 0x4, UR4 ;  /* 0x000000043f047899 */ /* 0x000fe20008011604 */
[----:B------:R-:W-:Y:S01]  /*1520*/  UMOV UR9, 0x40000040 ;  /* 0x4000004000097882 */ /* 0x000fe20000000000 */
[----:B------:R-:W-:-:S02]  /*1530*/  UMOV UR11, 0x40000040 ;  /* 0x40000040000b7882 */ /* 0x000fc40000000000 */
[----:B------:R-:W-:Y:S01]  /*1540*/  ULOP3.LUT UR4, UR4, 0x3fff, URZ, 0xc0, !UPT ;  /* 0x00003fff04047892 */ /* 0x000fe2000f8ec03f */
[----:B------:R-:W-:-:S03]  /*1550*/  UMOV UR8, UR5 ;  /* 0x0000000500087c82 */ /* 0x000fc60008000000 */
[----:B------:R-:W-:-:S04]  /*1560*/  ULOP3.LUT UR4, UR4, 0x10000, URZ, 0xfc, !UPT ;  /* 0x0001000004047892 */ /* 0x000fc8000f8efc3f */
[----:B------:R-:W-:-:S07]  /*1570*/  ULEA UR6, UR42, UR4, 0xb ;  /* 0x000000042a067291 */ /* 0x000fce000f8e583f */
[----:B------:R-:W-:Y:S02]  /*1580*/  UMOV UR10, UR6 ;  /* 0x00000006000a7c82 */ /* 0x000fe40008000000 */
[----:B------:R-:W-:Y:S01]  /*1590*/  HGMMA.64x128x8.F32.TF32 R24, gdesc[UR8], RZ, !UPT, gsb0 ;  /* 0x05e00000081879f0 */ /* 0x000fe2000c0028ff */
[----:B------:R-:W-:Y:S02]  /*15a0*/  UIADD3 UR8, UR5, 0x2, URZ ;  /* 0x0000000205087890 */ /* 0x000fe4000fffe03f */
[----:B------:R-:W-:Y:S01]  /*15b0*/  UIADD3 UR10, UR6, 0x2, URZ ;  /* 0x00000002060a7890 */ /* 0x000fe2000fffe03f */
[----:B------:R-:W-:Y:S01]  /*15c0*/  UMOV UR9, 0x40000040 ;  /* 0x4000004000097882 */ /* 0x000fe20000000000 */
[----:B------:R-:W-:Y:S01]  /*15d0*/  UMOV UR11, 0x40000040 ;  /* 0x40000040000b7882 */ /* 0x000fe20000000000 */
[----:B------:R-:W-:Y:S02]  /*15e0*/  WARPGROUP.DEPBAR.LE gsb0, 0x0 ;  /* 0x00008000000079c5 */ /* 0x000fe40000010000 */
[----:B------:R-:W-:-:S06]  /*15f0*/  WARPGROUP.ARRIVE ;  /* 0x00000000000079c5 */ /* 0x000fcc0000000000 */
[----:B------:R-:W-:Y:S01]  /*1600*/  HGMMA.64x128x8.F32.TF32 R24, gdesc[UR8], R24, gsb0 ;  /* 0x05e00000081879f0 */ /* 0x000fe20008002818 */
        /* <DEDUP_REMOVED lines=41> */
[----:B------:R-:W-:Y:S03]  /*18a0*/  HGMMA.64x128x8.F32.TF32 R24, gdesc[UR8], R24, gsb0 ;  /* 0x05e00000081879f0 */ /* 0x000fe60008002818 */
[----:B------:R-:W-:Y:S02]  /*18b0*/  WARPGROUP.DEPBAR.LE gsb0, 0x0 ;  /* 0x00008000000079c5 */ /* 0x000fe40000010000 */
[----:B------:R-:W-:Y:S05]  /*18c0*/  @!P2 BRA `(.L_x_18) ;  /* 0x00000004008ca947 */ /* 0x000fea0003800000 */
[----:B------:R-:W-:Y:S01]  /*18d0*/  UIADD3 UR5, UR42, 0x1, URZ ;  /* 0x000000012a057890 */ /* 0x000fe2000fffe03f */
[----:B01----:R-:W-:-:S03]  /*18e0*/  IMAD.U32 R0, RZ, RZ, UR44 ;  /* 0x0000002cff007e24 */ /* 0x003fc6000f8e00ff */
[----:B------:R-:W-:-:S04]  /*18f0*/  UISETP.NE.AND UP0, UPT, UR5, 0x5, UPT ;  /* 0x000000050500788c */ /* 0x000fc8000bf05270 */
[----:B------:R-:W-:Y:S02]  /*1900*/  USEL UR6, URZ, 0x1, UP0 ;  /* 0x000000013f067887 */ /* 0x000fe40008000000 */
[----:B------:R-:W-:Y:S02]  /*1910*/  USEL UR5, UR5, URZ, UP0 ;  /* 0x0000003f05057287 */ /* 0x000fe40008000000 */
[----:B------:R-:W-:-:S06]  /*1920*/  ULOP3.LUT UR6, UR40, UR6, URZ, 0x3c, !UPT ;  /* 0x0000000628067292 */ /* 0x000fcc000f8e3c3f */
[----:B------:R-:W-:Y:S01]  /*1930*/  IMAD.U32 R5, RZ, RZ, UR6 ;  /* 0x00000006ff057e24 */ /* 0x000fe2000f8e00ff */
[----:B------:R-:W-:-:S06]  /*1940*/  UMOV UR6, UR42 ;  /* 0x0000002a00067c82 */ /* 0x000fcc0008000000 */
.L_x_25:
[----:B01----:R-:W-:Y:S05]  /*1950*/  @!P0 BRA `(.L_x_19) ;  /* 0x0000000000048947 */ /* 0x003fea0003800000 */
[----:B------:R-:W-:Y:S01]  /*1960*/  BPT.TRAP 0x1 ;  /* 0x000000040000795c */ /* 0x000fe20000300000 */
.L_x_19:
[----:B------:R-:W0:Y:S01]  /*1970*/  S2UR UR8, SR_CgaCtaId ;  /* 0x00000000000879c3 */ /* 0x000e220000008800 */
[----:B------:R-:W-:Y:S01]  /*1980*/  UMOV UR7, 0x400 ;  /* 0x0000040000077882 */ /* 0x000fe20000000000 */
[----:B------:R-:W-:Y:S01]  /*1990*/  SHF.L.U32 R3, R5, 0x1f, RZ ;  /* 0x0000001f05037819 */ /* 0x000fe200000006ff */
[----:B0-----:R-:W-:-:S04]  /*19a0*/  ULEA UR7, UR8, UR7, 0x18 ;  /* 0x0000000708077291 */ /* 0x001fc8000f8ec03f */
[----:B------:R-:W-:-:S09]  /*19b0*/  ULEA UR8, UR5, UR7, 0x3 ;  /* 0x0000000705087291 */ /* 0x000fd2000f8e183f */
[----:B------:R0:W1:Y:S01]  /*19c0*/  SYNCS.PHASECHK.TRANS64.TRYWAIT P1, [UR8], R3 ;  /* 0x00000003ff0075a7 */ /* 0x0000620008020148 */
[----:B------:R-:W-:Y:S05]  /*19d0*/  @!P0 BRA `(.L_x_20) ;  /* 0x0000000000048947 */ /* 0x000fea0003800000 */
[----:B------:R-:W-:Y:S01]  /*19e0*/  BPT.TRAP 0x1 ;  /* 0x000000040000795c */ /* 0x000fe20000300000 */
.L_x_20:
[----:B-1----:R-:W-:Y:S05]  /*19f0*/  @P1 BRA `(.L_x_21) ;  /* 0x0000000000081947 */ /* 0x002fea0003800000 */
[----:B------:R-:W1:Y:S02]  /*1a00*/  SYNCS.PHASECHK.TRANS64.TRYWAIT P1, [UR8], R3 ;  /* 0x00000003ff0075a7 */ /* 0x000e640008020148 */
[----:B-1----:R-:W-:Y:S05]  /*1a10*/  @!P1 BRA `(.L_x_22) ;  /* 0x00000058005c9947 */ /* 0x002fea0003800000 */
.L_x_21:
[----:B------:R-:W-:Y:S01]  /*1a20*/  ULEA UR12, UR5, UR45, 0xb ;  /* 0x0000002d050c7291 */ /* 0x000fe2000f8e583f */
[----:B------:R-:W-:Y:S01]  /*1a30*/  WARPGROUP.ARRIVE ;  /* 0x00000000000079c5 */ /* 0x000fe20000000000 */
[----:B------:R-:W-:Y:S01]  /*1a40*/  ULEA UR13, UR5, UR4, 0xb ;  /* 0x00000004050d7291 */ /* 0x000fe2000f8e583f */
[----:B------:R-:W-:Y:S01]  /*1a50*/  UMOV UR9, 0x40000040 ;  /* 0x4000004000097882 */ /* 0x000fe20000000000 */
[----:B------:R-:W-:-:S03]  /*1a60*/  UMOV UR11, 0x40000040 ;  /* 0x40000040000b7882 */ /* 0x000fc60000000000 */
[----:B------:R-:W-:Y:S02]  /*1a70*/  UMOV UR8, UR12 ;  /* 0x0000000c00087c82 */ /* 0x000fe40008000000 */
[----:B------:R-:W-:Y:S02]  /*1a80*/  UMOV UR10, UR13 ;  /* 0x0000000d000a7c82 */ /* 0x000fe40008000000 */
[----:B------:R-:W-:Y:S01]  /*1a90*/  HGMMA.64x128x8.F32.TF32 R24, gdesc[UR8], R24, gsb0 ;  /* 0x05e00000081879f0 */ /* 0x000fe20008002818 */
[----:B------:R-:W-:Y:S02]  /*1aa0*/  UIADD3 UR8, UR12, 0x2, URZ ;  /* 0x000000020c087890 */ /* 0x000fe4000fffe03f */
[----:B------:R-:W-:Y:S01]  /*1ab0*/  UIADD3 UR10, UR13, 0x2, URZ ;  /* 0x000000020d0a7890 */ /* 0x000fe2000fffe03f */
[----:B------:R-:W-:Y:S01]  /*1ac0*/  UMOV UR9, 0x40000040 ;  /* 0x4000004000097882 */ /* 0x000fe20000000000 */
[----:B------:R-:W-:Y:S01]  /*1ad0*/  UMOV UR11, 0x40000040 ;  /* 0x40000040000b7882 */ /* 0x000fe20000000000 */
[----:B------:R-:W-:-:S02]  /*1ae0*/  WARPGROUP.DEPBAR.LE gsb0, 0x0 ;  /* 0x00008000000079c5 */ /* 0x000fc40000010000 */
        /* <DEDUP_REMOVED lines=46> */
[----:B------:R-:W-:Y:S01]  /*1dd0*/  BPT.TRAP 0x1 ;  /* 0x000000040000795c */ /* 0x000fe20000300000 */
.L_x_23:
[----:B------:R-:W-:Y:S01]  /*1de0*/  ULEA UR7, UR6, UR7, 0x3 ;  /* 0x0000000706077291 */ /* 0x000fe2000f8e183f */
[----:B------:R-:W-:-:S03]  /*1df0*/  ISETP.GT.U32.AND P1, PT, R18, 0x1, PT ;  /* 0x000000011200780c */ /* 0x000fc60003f24070 */
[----:B------:R-:W-:-:S04]  /*1e00*/  UIADD3 UR7, UR7, 0x28, URZ ;  /* 0x0000002807077890 */ /* 0x000fc8000fffe03f */
[----:B------:R-:W-:-:S09]  /*1e10*/  UPRMT UR7, URZ, 0x654, UR7 ;  /* 0x000006543f077896 */ /* 0x000fd20008000007 */
[----:B------:R-:W-:Y:S01]  /*1e20*/  SYNCS.ARRIVE.TRANS64.RED.A1T0 RZ, [UR7], RZ ;  /* 0x000000ffffff79a7 */ /* 0x000fe20008100407 */
[----:B------:R-:W-:Y:S05]  /*1e30*/  @P1 BRA `(.L_x_24) ;  /* 0x0000000000041947 */ /* 0x000fea0003800000 */
[----:B------:R-:W-:Y:S01]  /*1e40*/  BPT.TRAP 0x1 ;  /* 0x000000040000795c */ /* 0x000fe20000300000 */
.L_x_24:
[----:B------:R-:W-:Y:S01]  /*1e50*/  UIADD3 UR5, UR5, 0x1, URZ ;  /* 0x0000000105057890 */ /* 0x000fe2000fffe03f */
[C---:B------:R-:W-:Y:S01]  /*1e60*/  ISETP.GT.AND P1, PT, R0.reuse, 0x1, PT ;  /* 0x000000010000780c */ /* 0x040fe20003f24270 */
[----:B------:R-:W-:Y:S01]  /*1e70*/  UIADD3 UR6, UR6, 0x1, URZ ;  /* 0x0000000106067890 */ /* 0x000fe2000fffe03f */
[----:B------:R-:W-:Y:S01]  /*1e80*/  VIADD R0, R0, 0xffffffff ;  /* 0xffffffff00007836 */ /* 0x000fe20000000000 */
[----:B------:R-:W-:Y:S02]  /*1e90*/  UISETP.NE.AND UP0, UPT, UR5, 0x5, UPT ;  /* 0x000000050500788c */ /* 0x000fe4000bf05270 */
[----:B------:R-:W-:Y:S02]  /*1ea0*/  UISETP.NE.AND UP1, UPT, UR6, 0x5, UPT ;  /* 0x000000050600788c */ /* 0x000fe4000bf25270 */
[----:B------:R-:W-:Y:S02]  /*1eb0*/  USEL UR7, URZ, 0x1, UP0 ;  /* 0x000000013f077887 */ /* 0x000fe40008000000 */
[----:B------:R-:W-:-:S02]  /*1ec0*/  USEL UR5, UR5, URZ, UP0 ;  /* 0x0000003f05057287 */ /* 0x000fc40008000000 */
[----:B------:R-:W-:Y:S02]  /*1ed0*/  USEL UR6, UR6, URZ, UP1 ;  /* 0x0000003f06067287 */ /* 0x000fe40008800000 */
[----:B------:R-:W-:Y:S01]  /*1ee0*/  LOP3.LUT R5, R5, UR7, RZ, 0x3c, !PT ;  /* 0x0000000705057c12 */ /* 0x000fe2000f8e3cff */
[----:B------:R-:W-:Y:S09]  /*1ef0*/  @P1 BRA `(.L_x_25) ;  /* 0xfffffff800941947 */ /* 0x000ff2000383ffff */
.L_x_18:
[----:B01----:R-:W0:Y:S02]  /*1f00*/  LDC R0, c[0x0][0x28c] ;  /* 0x0000a300ff007b82 */ /* 0x003e240000000800 */
[----:B0-----:R-:W-:-:S13]  /*1f10*/  ISETP.GE.AND P1, PT, R0, 0x1, PT ;  /* 0x000000010000780c */ /* 0x001fda0003f26270 */
[----:B------:R-:W-:Y:S05]  /*1f20*/  @!P1 BRA `(.L_x_26) ;  /* 0x0000000000409947 */ /* 0x000fea0003800000 */
[----:B------:R-:W-:Y:S05]  /*1f30*/  @!P0 BRA `(.L_x_27) ;  /* 0x0000000000048947 */ /* 0x000fea0003800000 */
[----:B------:R-:W-:Y:S01]  /*1f40*/  BPT.TRAP 0x1 ;  /* 0x000000040000795c */ /* 0x000fe20000300000 */
.L_x_27:
[----:B------:R-:W0:Y:S01]  /*1f50*/  S2UR UR7, SR_CgaCtaId ;  /* 0x00000000000779c3 */ /* 0x000e220000008800 */
[----:B------:R-:W-:Y:S01]  /*1f60*/  UIADD3 UR6, UR44, UR42, URZ ;  /* 0x0000002a2c067290 */ /* 0x000fe2000fffe03f */
[----:B------:R-:W-:-:S03]  /*1f70*/  ISETP.GT.U32.AND P0, PT, R18, 0x1, PT ;  /* 0x000000011200780c */ /* 0x000fc60003f04070 */
[----:B------:R-:W-:-:S04]  /*1f80*/  UIMAD.WIDE.U32 UR4, UR6, -0x33333333, URZ ;  /* 0xcccccccd060478a5 */ /* 0x000fc8000f8e003f */
[----:B------:R-:W-:-:S03]  /*1f90*/  USHF.R.U32.HI UR4, URZ, 0x2, UR5 ;  /* 0x000000023f047899 */ /* 0x000fc60008011605 */
[----:B------:R-:W-:Y:S01]  /*1fa0*/  UMOV UR5, 0x400 ;  /* 0x0000040000057882 */ /* 0x000fe20000000000 */
[----:B------:R-:W-:Y:S02]  /*1fb0*/  UIMAD UR6, UR4, -0x5, UR6 ;  /* 0xfffffffb040678a4 */ /* 0x000fe4000f8e0206 */
[----:B0-----:R-:W-:-:S04]  /*1fc0*/  ULEA UR5, UR7, UR5, 0x18 ;  /* 0x0000000507057291 */ /* 0x001fc8000f8ec03f */
[----:B------:R-:W-:-:S04]  /*1fd0*/  ULEA UR6, UR6, UR5, 0x3 ;  /* 0x0000000506067291 */ /* 0x000fc8000f8e183f */
[----:B------:R-:W-:-:S04]  /*1fe0*/  UIADD3 UR6, UR6, 0x28, URZ ;  /* 0x0000002806067890 */ /* 0x000fc8000fffe03f */
[----:B------:R-:W-:-:S09]  /*1ff0*/  UPRMT UR6, URZ, 0x654, UR6 ;  /* 0x000006543f067896 */ /* 0x000fd20008000006 */
[----:B------:R-:W-:Y:S01]  /*2000*/  SYNCS.ARRIVE.TRANS64.RED.A1T0 RZ, [UR6], RZ ;  /* 0x000000ffffff79a7 */ /* 0x000fe20008100406 */
[----:B------:R-:W-:Y:S05]  /*2010*/  @P0 BRA `(.L_x_26) ;  /* 0x0000000000040947 */ /* 0x000fea0003800000 */
[----:B------:R-:W-:Y:S01]  /*2020*/  BPT.TRAP 0x1 ;  /* 0x000000040000795c */ /* 0x000fe20000300000 */
.L_x_26:
[----:B------:R-:W-:Y:S01]  /*2030*/  IMAD.SHL.U32 R6, R100, 0x80, RZ ;  /* 0x0000008064067824 */ /* 0x000fe200078e00ff */
[----:B------:R-:W-:Y:S01]  /*2040*/  UIADD3 UR42, UR43, UR42, URZ ;  /* 0x0000002a2b2a7290 */ /* 0x000fe2000fffe03f */
[----:B------:R-:W-:Y:S01]  /*2050*/  SHF.R.S32.HI R11, RZ, 0x1f, R99 ;  /* 0x0000001fff0b7819 */ /* 0x000fe20000011463 */
[----:B------:R-:W-:Y:S01]  /*2060*/  UISETP.GE.U32.AND UP1, UPT, UR43, 0x5, UPT ;  /* 0x000000052b00788c */ /* 0x000fe2000bf26070 */
[----:B------:R-:W-:Y:S01]  /*2070*/  IMAD.SHL.U32 R10, R101, 0x80, RZ ;  /* 0x00000080650a7824 */ /* 0x000fe200078e00ff */
[----:B------:R-:W-:Y:S01]  /*2080*/  ULDC UR7, c[0x0][0x288] ;  /* 0x0000a20000077ab9 */ /* 0x000fe20000000800 */
[C---:B------:R-:W-:Y:S01]  /*2090*/  LOP3.LUT R8, R6.reuse, 0x6, R93, 0xf8, !PT ;  /* 0x0000000606087812 */ /* 0x040fe200078ef85d */
[----:B------:R-:W-:Y:S01]  /*20a0*/  UISETP.GT.U32.AND UP0, UPT, UR42, 0x4, UPT ;  /* 0x000000042a00788c */ /* 0x000fe2000bf04070 */
[----:B------:R-:W-:Y:S01]  /*20b0*/  ISETP.GE.AND P0, PT, R6, UR7, PT ;  /* 0x0000000706007c0c */ /* 0x000fe2000bf06270 */
[----:B------:R-:W-:Y:S01]  /*20c0*/  ULDC.64 UR4, c[0x0][0x5d0] ;  /* 0x0001740000047ab9 */ /* 0x000fe20000000a00 */
[--C-:B------:R-:W-:Y:S01]  /*20d0*/  SHF.R.S32.HI R9, RZ, 0x1f, R8.reuse ;  /* 0x0000001fff097819 */ /* 0x100fe20000011408 */
[----:B------:R-:W-:Y:S01]  /*20e0*/  ULDC UR10, c[0x0][0x284] ;  /* 0x0000a100000a7ab9 */ /* 0x000fe20000000800 */
[----:B------:R-:W-:Y:S01]  /*20f0*/  IMAD R0, R11, UR4, RZ ;  /* 0x000000040b007c24 */ /* 0x000fe2000f8e02ff */
[----:B------:R-:W-:Y:S01]  /*2100*/  UISETP.LT.U32.AND UP0, UPT, UR43, 0x5, UP0 ;  /* 0x000000052b00788c */ /* 0x000fe20008701070 */
[----:B------:R-:W-:Y:S01]  /*2110*/  ISETP.GE.OR P0, PT, R10, UR10, P0 ;  /* 0x0000000a0a007c0c */ /* 0x000fe20008706670 */
[----:B------:R-:W-:Y:S01]  /*2120*/  IMAD.WIDE.U32 R4, R99, UR4, R8 ;  /* 0x0000000463047c25 */ /* 0x000fe2000f8e0008 */
[----:B------:R-:W-:Y:S01]  /*2130*/  ULDC.64 UR8, c[0x0][0x5c8] ;  /* 0x0001720000087ab9 */ /* 0x000fe20000000a00 */
[----:B------:R-:W-:-:S02]  /*2140*/  USEL UR6, URZ, 0x1, !UP0 ;  /* 0x000000013f067887 */ /* 0x000fc4000c000000 */
[----:B------:R-:W-:Y:S01]  /*2150*/  IMAD R3, R99, UR5, R0 ;  /* 0x0000000563037c24 */ /* 0x000fe2000f8e0200 */
[----:B------:R-:W-:Y:S01]  /*2160*/  @UP1 UIMAD.WIDE.U32 UR4, UR42, -0x33333333, URZ ;  /* 0xcccccccd2a0418a5 */ /* 0x000fe2000f8e003f */
[----:B------:R-:W-:Y:S01]  /*2170*/  IMAD.WIDE R100, R101, 0x80, R22 ;  /* 0x0000008065647825 */ /* 0x000fe200078e0216 */
[----:B------:R-:W-:Y:S02]  /*2180*/  ULOP3.LUT UR40, UR40, UR6, URZ, 0x3c, !UPT ;  /* 0x0000000628287292 */ /* 0x000fe4000f8e3c3f */
[----:B------:R-:W-:Y:S01]  /*2190*/  @UP1 USHF.R.U32.HI UR4, URZ, 0x2, UR5 ;  /* 0x000000023f041899 */ /* 0x000fe20008011605 */
[----:B------:R-:W-:Y:S02]  /*21a0*/  IMAD.IADD R5, R5, 0x1, R3 ;  /* 0x0000000105057824 */ /* 0x000fe400078e0203 */
[----:B------:R-:W-:Y:S01]  /*21b0*/  IMAD R3, R101, UR8, RZ ;  /* 0x0000000865037c24 */ /* 0x000fe2000f8e02ff */
[----:B------:R-:W-:Y:S01]  /*21c0*/  @UP1 ULOP3.LUT UR40, UR40, 0x1, UR4, 0x78, !UPT ;  /* 0x0000000128281892 */ /* 0x000fe2000f8e7804 */
[----:B------:R-:W-:-:S04]  /*21d0*/  IMAD.WIDE.U32 R102, R100, UR8, R4 ;  /* 0x0000000864667c25 */ /* 0x000fc8000f8e0004 */
[----:B------:R-:W-:Y:S02]  /*21e0*/  IMAD R7, R100, UR9, R3 ;  /* 0x0000000964077c24 */ /* 0x000fe4000f8e0203 */
[----:B------:R-:W-:Y:S01]  /*21f0*/  IMAD.MOV.U32 R0, RZ, RZ, -0x1 ;  /* 0xffffffffff007424 */ /* 0x000fe200078e00ff */
[----:B------:R-:W-:Y:S06]  /*2200*/  @P0 BRA `(.L_x_28) ;  /* 0x0000003400040947 */ /* 0x000fec0003800000 */
[----:B-----5:R-:W-:Y:S01]  /*2210*/  FSETP.NEU.AND P0, PT, R88, RZ, PT ;  /* 0x000000ff5800720b */ /* 0x020fe20003f0d000 */
[----:B------:R-:W-:Y:S01]  /*2220*/  IMAD.IADD R4, R89, 0x1, -R6 ;  /* 0x0000000159047824 */ /* 0x000fe200078e0a06 */
[----:B------:R-:W-:Y:S01]  /*2230*/  IADD3 R3, R97, -R10, RZ ;  /* 0x8000000a61037210 */ /* 0x000fe20007ffe0ff */
[----:B------:R-:W-:Y:S01]  /*2240*/  BSSY B0, `(.L_x_28) ;  /* 0x000033d000007945 */ /* 0x000fe20003800000 */
[----:B------:R-:W-:Y:S02]  /*2250*/  IMAD.IADD R111, R103, 0x1, R7 ;  /* 0x00000001676f7824 */ /* 0x000fe400078e0207 */
[----:B------:R-:W-:-:S04]  /*2260*/  ISETP.GT.AND P3, PT, R4, RZ, PT ;  /* 0x000000ff0400720c */ /* 0x000fc80003f64270 */
[----:B------:R-:W-:-:S03]  /*2270*/  ISETP.GT.AND P1, PT, R3, RZ, P3 ;  /* 0x000000ff0300720c */ /* 0x000fc60001f24270 */
[----:B------:R-:W-:Y:S10]  /*2280*/  @!P0 BRA `(.L_x_29) ;  /* 0x0000002400208947 */ /* 0x000ff40003800000 */
[----:B------:R-:W0:Y:S01]  /*2290*/  LDC.64 R104, c[0x0][0x5b8] ;  /* 0x00016e00ff687b82 */ /* 0x000e220000000a00 */
[----:B------:R-:W-:-:S07]  /*22a0*/  ULDC.64 UR4, c[0x0][0x5c0] ;  /* 0x0001700000047ab9 */ /* 0x000fce0000000a00 */
[----:B------:R-:W1:Y:S08]  /*22b0*/  LDC.64 R106, c[0x0][0x5b0] ;  /* 0x00016c00ff6a7b82 */ /* 0x000e700000000a00 */
[----:B------:R-:W2:Y:S01]  /*22c0*/  LDC.64 R108, c[0x0][0x5a8] ;  /* 0x00016a00ff6c7b82 */ /* 0x000ea20000000a00 */
[-C--:B0-----:R-:W-:Y:S02]  /*22d0*/  IMAD R6, R11, R104.reuse, RZ ;  /* 0x000000680b067224 */ /* 0x081fe400078e02ff */
[----:B------:R-:W-:-:S04]  /*22e0*/  IMAD.WIDE.U32 R12, R99, R104, R8 ;  /* 0x00000068630c7225 */ /* 0x000fc800078e0008 */
[----:B------:R-:W-:Y:S02]  /*22f0*/  IMAD R103, R99, R105, R6 ;  /* 0x0000006963677224 */ /* 0x000fe400078e0206 */
[-C--:B-1----:R-:W-:Y:S02]  /*2300*/  IMAD R5, R101, R106.reuse, RZ ;  /* 0x0000006a65057224 */ /* 0x082fe400078e02ff */
[----:B------:R-:W-:Y:S02]  /*2310*/  IMAD.IADD R13, R13, 0x1, R103 ;  /* 0x000000010d0d7824 */ /* 0x000fe400078e0267 */
[C---:B------:R-:W-:Y:S02]  /*2320*/  IMAD R105, R100.reuse, R107, R5 ;  /* 0x0000006b64697224 */ /* 0x040fe400078e0205 */
[----:B------:R-:W-:-:S04]  /*2330*/  IMAD.WIDE.U32 R6, R100, R106, R12 ;  /* 0x0000006a64067225 */ /* 0x000fc800078e000c */
[----:B------:R-:W-:Y:S01]  /*2340*/  IMAD.IADD R5, R7, 0x1, R105 ;  /* 0x0000000107057824 */ /* 0x000fe200078e0269 */
[----:B--2---:R-:W-:-:S04]  /*2350*/  LEA R14, P0, R6, R108, 0x2 ;  /* 0x0000006c060e7211 */ /* 0x004fc800078010ff */
[----:B------:R-:W-:-:S05]  /*2360*/  LEA.HI.X R15, R6, R109, R5, 0x2, P0 ;  /* 0x0000006d060f7211 */ /* 0x000fca00000f1405 */
[----:B------:R0:W2:Y:S01]  /*2370*/  @P1 LDG.E.LTC128B R5, desc[UR36][R14.64] ;  /* 0x000000240e051981 */ /* 0x0000a2000c1e1920 */
[----:B------:R-:W-:Y:S01]  /*2380*/  IMAD.WIDE.U32 R6, R100, R106, R8 ;  /* 0x0000006a64067225 */ /* 0x000fe200078e0008 */
[C---:B------:R-:W-:Y:S01]  /*2390*/  SHF.L.U64.HI R11, R106.reuse, 0x3, R107 ;  /* 0x000000036a0b7819 */ /* 0x040fe2000001026b */
[----:B------:R-:W-:Y:S01]  /*23a0*/  BSSY B1, `(.L_x_30) ;  /* 0x0000016000017945 */ /* 0x000fe20003800000 */
[----:B------:R-:W-:Y:S01]  /*23b0*/  ISETP.GT.AND P3, PT, R3, 0x8, P3 ;  /* 0x000000080300780c */ /* 0x000fe20001f64270 */
[----:B------:R-:W-:Y:S02]  /*23c0*/  IMAD.IADD R7, R105, 0x1, R7 ;  /* 0x0000000169077824 */ /* 0x000fe400078e0207 */
[----:B------:R-:W-:Y:S02]  /*23d0*/  IMAD.SHL.U32 R10, R106, 0x8, RZ ;  /* 0x000000086a0a7824 */ /* 0x000fe400078e00ff */
[----:B------:R-:W-:-:S04]  /*23e0*/  IMAD.WIDE.U32 R20, R99, R104, R6 ;  /* 0x0000006863147225 */ /* 0x000fc800078e0006 */
[----:B------:R-:W-:Y:S01]  /*23f0*/  IMAD.WIDE.U32 R100, R100, R106, R10 ;  /* 0x0000006a64647225 */ /* 0x000fe200078e000a */
[----:B------:R-:W-:Y:S02]  /*2400*/  LEA R10, P0, R102, UR4, 0x2 ;  /* 0x00000004660a7c11 */ /* 0x000fe4000f8010ff */
[----:B------:R-:W-:Y:S01]  /*2410*/  LEA R6, P4, R20, R108, 0x2 ;  /* 0x0000006c14067211 */ /* 0x000fe200078810ff */
[----:B0-----:R-:W-:Y:S01]  /*2420*/  IMAD.IADD R14, R103, 0x1, R21 ;  /* 0x00000001670e7824 */ /* 0x001fe200078e0215 */
[----:B------:R-:W-:Y:S01]  /*2430*/  LEA.HI.X R11, R102, UR5, R111, 0x2, P0 ;  /* 0x00000005660b7c11 */ /* 0x000fe200080f146f */
[----:B------:R-:W-:Y:S01]  /*2440*/  IMAD.IADD R105, R105, 0x1, R101 ;  /* 0x0000000169697824 */ /* 0x000fe200078e0265 */
[----:B------:R-:W-:Y:S02]  /*2450*/  ISETP.GT.AND P0, PT, R4, 0x1, PT ;  /* 0x000000010400780c */ /* 0x000fe40003f04270 */
[----:B------:R-:W-:Y:S01]  /*2460*/  IADD3 R15, P2, R12, R100, RZ ;  /* 0x000000640c0f7210 */ /* 0x000fe20007f5e0ff */
[----:B--2---:R-:W-:-:S04]  /*2470*/  FMUL R7, R5, R88 ;  /* 0x0000005805077220 */ /* 0x004fc80000400000 */
[----:B------:R-:W-:Y:S01]  /*2480*/  FFMA R21, R24, R19, R7 ;  /* 0x0000001318157223 */ /* 0x000fe20000000007 */
[----:B------:R-:W-:Y:S01]  /*2490*/  LEA.HI.X R7, R20, R109, R14, 0x2, P4 ;  /* 0x0000006d14077211 */ /* 0x000fe200020f140e */
[----:B------:R-:W-:Y:S01]  /*24a0*/  IMAD.X R20, R105, 0x1, R13, P2 ;  /* 0x0000000169147824 */ /* 0x000fe200010e060d */
[----:B------:R-:W-:Y:S02]  /*24b0*/  ISETP.GT.AND P4, PT, R3, RZ, P0 ;  /* 0x000000ff0300720c */ /* 0x000fe40000784270 */
[----:B------:R0:W-:Y:S01]  /*24c0*/  @P1 STG.E desc[UR36][R10.64], R21 ;  /* 0x000000150a001986 */ /* 0x0001e2000c101924 */
[----:B------:R-:W-:-:S10]  /*24d0*/  LEA R14, P1, R15, R108, 0x2 ;  /* 0x0000006c0f0e7211 */ /* 0x000fd400078210ff */
[----:B------:R-:W-:Y:S05]  /*24e0*/  @!P4 BRA `(.L_x_31) ;  /* 0x000000000004c947 */ /* 0x000fea0003800000 */
[----:B------:R1:W5:Y:S02]  /*24f0*/  LDG.E.LTC128B R5, desc[UR36][R6.64+0x4] ;  /* 0x0000042406057981 */ /* 0x000364000c1e1920 */
.L_x_31:
[----:B------:R-:W-:Y:S05]  /*2500*/  BSYNC B1 ;  /* 0x0000000000017941 */ /* 0x000fea0003800000 */
.L_x_30:
[----:B-----5:R-:W-:Y:S01]  /*2510*/  FMUL R12, R5, R88 ;  /* 0x00000058050c7220 */ /* 0x020fe20000400000 */
[----:B------:R-:W-:-:S03]  /*2520*/  LEA.HI.X R15, R15, R109, R20, 0x2, P1 ;  /* 0x0000006d0f0f7211 */ /* 0x000fc600008f1414 */
[----:B------:R-:W-:Y:S01]  /*2530*/  FFMA R101, R25, R19, R12 ;  /* 0x0000001319657223 */ /* 0x000fe2000000000c */
[----:B------:R-:W-:-:S04]  /*2540*/  IMAD.MOV.U32 R25, RZ, RZ, R5 ;  /* 0x000000ffff197224 */ /* 0x000fc800078e0005 */
[----:B------:R2:W-:Y:S04]  /*2550*/  @P4 STG.E desc[UR36][R10.64+0x4], R101 ;  /* 0x000004650a004986 */ /* 0x0005e8000c101924 */
[----:B------:R-:W3:Y:S01]  /*2560*/  @P3 LDG.E.LTC128B R25, desc[UR36][R14.64] ;  /* 0x000000240e193981 */ /* 0x000ee2000c1e1920 */
[C---:B------:R-:W-:Y:S01]  /*2570*/  SHF.L.U64.HI R13, R92.reuse, 0x2, R91 ;  /* 0x000000025c0d7819 */ /* 0x040fe2000001025b */
[----:B------:R-:W-:Y:S01]  /*2580*/  BSSY B1, `(.L_x_32) ;  /* 0x0000010000017945 */ /* 0x000fe20003800000 */
[----:B------:R-:W-:Y:S02]  /*2590*/  LEA R12, P2, R92, R10, 0x2 ;  /* 0x0000000a5c0c7211 */ /* 0x000fe400078410ff */
[----:B------:R-:W-:Y:S02]  /*25a0*/  IADD3 R20, P1, R8, R100, RZ ;  /* 0x0000006408147210 */ /* 0x000fe40007f3e0ff */
[----:B------:R-:W-:Y:S01]  /*25b0*/  ISETP.GT.AND P0, PT, R3, 0x8, P0 ;  /* 0x000000080300780c */ /* 0x000fe20000704270 */
[----:B------:R-:W-:-:S02]  /*25c0*/  IMAD.X R13, R13, 0x1, R11, P2 ;  /* 0x000000010d0d7824 */ /* 0x000fc400010e060b */
[----:B0-----:R-:W-:Y:S01]  /*25d0*/  IMAD.X R21, R9, 0x1, R105, P1 ;  /* 0x0000000109157824 */ /* 0x001fe200008e0669 */
[----:B------:R-:W-:Y:S01]  /*25e0*/  ISETP.GT.AND P1, PT, R4, 0x8, PT ;  /* 0x000000080400780c */ /* 0x000fe20003f24270 */
[----:B------:R-:W-:-:S04]  /*25f0*/  IMAD.WIDE.U32 R20, R99, R104, R20 ;  /* 0x0000006863147225 */ /* 0x000fc800078e0014 */
[----:B------:R-:W-:Y:S01]  /*2600*/  IMAD.IADD R9, R103, 0x1, R21 ;  /* 0x0000000167097824 */ /* 0x000fe200078e0215 */
[----:B------:R-:W-:-:S04]  /*2610*/  LEA R8, P4, R20, R108, 0x2 ;  /* 0x0000006c14087211 */ /* 0x000fc800078810ff */
[----:B------:R-:W-:Y:S01]  /*2620*/  LEA.HI.X R9, R20, R109, R9, 0x2, P4 ;  /* 0x0000006d14097211 */ /* 0x000fe200020f1409 */
[----:B---3--:R-:W-:-:S04]  /*2630*/  FMUL R5, R25, R88 ;  /* 0x0000005819057220 */ /* 0x008fc80000400000 */
[----:B------:R-:W-:-:S05]  /*2640*/  FFMA R5, R26, R19, R5 ;  /* 0x000000131a057223 */ /* 0x000fca0000000005 */
[----:B------:R2:W-:Y:S01]  /*2650*/  @P3 STG.E desc[UR36][R12.64], R5 ;  /* 0x000000050c003986 */ /* 0x0005e2000c101924 */
[----:B------:R-:W-:Y:S05]  /*2660*/  @!P0 BRA `(.L_x_33) ;  /* 0x0000000000048947 */ /* 0x000fea0003800000 */
[----:B------:R0:W5:Y:S02]  /*2670*/  LDG.E.LTC128B R25, desc[UR36][R8.64+0x4] ;  /* 0x0000042408197981 */ /* 0x000164000c1e1920 */
.L_x_33:
[----:B------:R-:W-:Y:S05]  /*2680*/  BSYNC B1 ;  /* 0x0000000000017941 */ /* 0x000fea0003800000 */
.L_x_32:
[----:B-----5:R-:W-:Y:S01]  /*2690*/  FMUL R14, R25, R88 ;  /* 0x00000058190e7220 */ /* 0x020fe20000400000 */
[----:B------:R-:W-:Y:S01]  /*26a0*/  ISETP.GT.AND P3, PT, R3, RZ, P1 ;  /* 0x000000ff0300720c */ /* 0x000fe20000f64270 */
[----:B------:R-:W-:Y:S01]  /*26b0*/  BSSY B1, `(.L_x_34) ;  /* 0x0000006000017945 */ /* 0x000fe20003800000 */
[----:B------:R-:W-:Y:S01]  /*26c0*/  ISETP.GT.AND P2, PT, R4, 0x9, PT ;  /* 0x000000090400780c */ /* 0x000fe20003f44270 */
[----:B------:R-:W-:-:S05]  /*26d0*/  FFMA R27, R27, R19, R14 ;  /* 0x000000131b1b7223 */ /* 0x000fca000000000e */
[----:B------:R3:W-:Y:S05]  /*26e0*/  @P0 STG.E desc[UR36][R12.64+0x4], R27 ;  /* 0x0000041b0c000986 */ /* 0x0007ea000c101924 */
[----:B------:R-:W-:Y:S05]  /*26f0*/  @!P3 BRA `(.L_x_35) ;  /* 0x000000000004b947 */ /* 0x000fea0003800000 */
[----:B------:R4:W5:Y:S02]  /*2700*/  LDG.E.LTC128B R25, desc[UR36][R6.64+0x20] ;  /* 0x0000202406197981 */ /* 0x000964000c1e1920 */
.L_x_35:
[----:B------:R-:W-:Y:S05]  /*2710*/  BSYNC B1 ;  /* 0x0000000000017941 */ /* 0x000fea0003800000 */
.L_x_34:
[----:B--2--5:R-:W-:Y:S01]  /*2720*/  FMUL R5, R25, R88 ;  /* 0x0000005819057220 */ /* 0x024fe20000400000 */
[----:B------:R-:W-:Y:S01]  /*2730*/  ISETP.GT.AND P0, PT, R3, RZ, P2 ;  /* 0x000000ff0300720c */ /* 0x000fe20001704270 */
[----:B------:R-:W-:Y:S02]  /*2740*/  BSSY B1, `(.L_x_36) ;  /* 0x0000005000017945 */ /* 0x000fe40003800000 */
[----:B------:R-:W-:-:S05]  /*2750*/  FFMA R5, R28, R19, R5 ;  /* 0x000000131c057223 */ /* 0x000fca0000000005 */
[----:B------:R2:W-:Y:S05]  /*2760*/  @P3 STG.E desc[UR36][R10.64+0x20], R5 ;  /* 0x000020050a003986 */ /* 0x0005ea000c101924 */
[----:B------:R-:W-:Y:S05]  /*2770*/  @!P0 BRA `(.L_x_37) ;  /* 0x0000000000048947 */ /* 0x000fea0003800000 */
[----:B------:R0:W5:Y:S02]  /*2780*/  LDG.E.LTC128B R25, desc[UR36][R6.64+0x24] ;  /* 0x0000242406197981 */ /* 0x000164000c1e1920 */
.L_x_37:
[----:B------:R-:W-:Y:S05]  /*2790*/  BSYNC B1 ;  /* 0x0000000000017941 */ /* 0x000fea0003800000 */
.L_x_36:
[----:B-----5:R-:W-:Y:S01]  /*27a0*/  FMUL R14, R25, R88 ;  /* 0x00000058190e7220 */ /* 0x020fe20000400000 */
[----:B------:R-:W-:Y:S01]  /*27b0*/  ISETP.GT.AND P1, PT, R3, 0x8, P1 ;  /* 0x000000080300780c */ /* 0x000fe20000f24270 */
[----:B------:R-:W-:Y:S02]  /*27c0*/  BSSY B1, `(.L_x_38) ;  /* 0x0000005000017945 */ /* 0x000fe40003800000 */
[----:B------:R-:W-:-:S05]  /*27d0*/  FFMA R29, R29, R19, R14 ;  /* 0x000000131d1d7223 */ /* 0x000fca000000000e */
[----:B------:R0:W-:Y:S05]  /*27e0*/  @P0 STG.E desc[UR36][R10.64+0x24], R29 ;  /* 0x0000241d0a000986 */ /* 0x0001ea000c101924 */
[----:B------:R-:W-:Y:S05]  /*27f0*/  @!P1 BRA `(.L_x_39) ;  /* 0x0000000000049947 */ /* 0x000fea0003800000 */
[----:B------:R0:W5:Y:S02]  /*2800*/  LDG.E.LTC128B R25, desc[UR36][R8.64+0x20] ;  /* 0x0000202408197981 */ /* 0x000164000c1e1920 */
.L_x_39:
[----:B------:R-:W-:Y:S05]  /*2810*/  BSYNC B1 ;  /* 0x0000000000017941 */ /* 0x000fea0003800000 */
.L_x_38:
[----:B--2--5:R-:W-:Y:S01]  /*2820*/  FMUL R5, R25, R88 ;  /* 0x0000005819057220 */ /* 0x024fe20000400000 */
[----:B------:R-:W-:Y:S01]  /*2830*/  ISETP.GT.AND P2, PT, R3, 0x8, P2 ;  /* 0x000000080300780c */ /* 0x000fe20001744270 */
[----:B------:R-:W-:Y:S01]  /*2840*/  BSSY B1, `(.L_x_40) ;  /* 0x0000006000017945 */ /* 0x000fe20003800000 */
[----:B------:R-:W-:Y:S01]  /*2850*/  ISETP.GT.AND P0, PT, R4, 0x10, PT ;  /* 0x000000100400780c */ /* 0x000fe20003f04270 */
[----:B------:R-:W-:-:S05]  /*2860*/  FFMA R5, R30, R19, R5 ;  /* 0x000000131e057223 */ /* 0x000fca0000000005 */
[----:B------:R2:W-:Y:S05]  /*2870*/  @P1 STG.E desc[UR36][R12.64+0x20], R5 ;  /* 0x000020050c001986 */ /* 0x0005ea000c101924 */
[----:B------:R-:W-:Y:S05]  /*2880*/  @!P2 BRA `(.L_x_41) ;  /* 0x000000000004a947 */ /* 0x000fea0003800000 */
[----:B------:R0:W5:Y:S02]  /*2890*/  LDG.E.LTC128B R25, desc[UR36][R8.64+0x24] ;  /* 0x0000242408197981 */ /* 0x000164000c1e1920 */
.L_x_41:
[----:B------:R-:W-:Y:S05]  /*28a0*/  BSYNC B1 ;  /* 0x0000000000017941 */ /* 0x000fea0003800000 */
.L_x_40:
        /* <DEDUP_REMOVED lines=8> */
.L_x_43:
[----:B------:R-:W-:Y:S05]  /*2930*/  BSYNC B1 ;  /* 0x0000000000017941 */ /* 0x000fea0003800000 */
.L_x_42:
[----:B--2--5:R-:W-:Y:S01]  /*2940*/  FMUL R5, R25, R88 ;  /* 0x0000005819057220 */ /* 0x024fe20000400000 */
[----:B------:R-:W-:Y:S01]  /*2950*/  ISETP.GT.AND P2, PT, R3, RZ, P1 ;  /* 0x000000ff0300720c */ /* 0x000fe20000f44270 */
[----:B------:R-:W-:Y:S02]  /*2960*/  BSSY B1, `(.L_x_44) ;  /* 0x0000005000017945 */ /* 0x000fe40003800000 */
[----:B------:R-:W-:-:S05]  /*2970*/  FFMA R5, R32, R19, R5 ;  /* 0x0000001320057223 */ /* 0x000fca0000000005 */
[----:B------:R2:W-:Y:S05]  /*2980*/  @P3 STG.E desc[UR36][R10.64+0x40], R5 ;  /* 0x000040050a003986 */ /* 0x0005ea000c101924 */
[----:B------:R-:W-:Y:S05]  /*2990*/  @!P2 BRA `(.L_x_45) ;  /* 0x000000000004a947 */ /* 0x000fea0003800000 */
[----:B------:R0:W5:Y:S02]  /*29a0*/  LDG.E.LTC128B R25, desc[UR36][R6.64+0x44] ;  /* 0x0000442406197981 */ /* 0x000164000c1e1920 */
.L_x_45:
[----:B------:R-:W-:Y:S05]  /*29b0*/  BSYNC B1 ;  /* 0x0000000000017941 */ /* 0x000fea0003800000 */
.L_x_44:
[----:B-----5:R-:W-:Y:S01]  /*29c0*/  FMUL R14, R25, R88 ;  /* 0x00000058190e7220 */ /* 0x020fe20000400000 */
[----:B------:R-:W-:Y:S01]  /*29d0*/  ISETP.GT.AND P0, PT, R3, 0x8, P0 ;  /* 0x000000080300780c */ /* 0x000fe20000704270 */
[----:B------:R-:W-:Y:S02]  /*29e0*/  BSSY B1, `(.L_x_46) ;  /* 0x0000005000017945 */ /* 0x000fe40003800000 */
[----:B------:R-:W-:-:S05]  /*29f0*/  FFMA R33, R33, R19, R14 ;  /* 0x0000001321217223 */ /* 0x000fca000000000e */
[----:B------:R0:W-:Y:S05]  /*2a00*/  @P2 STG.E desc[UR36][R10.64+0x44], R33 ;  /* 0x000044210a002986 */ /* 0x0001ea000c101924 */
[----:B------:R-:W-:Y:S05]  /*2a10*/  @!P0 BRA `(.L_x_47) ;  /* 0x0000000000048947 */ /* 0x000fea0003800000 */
[----:B------:R0:W5:Y:S02]  /*2a20*/  LDG.E.LTC128B R25, desc[UR36][R8.64+0x40] ;  /* 0x0000402408197981 */ /* 0x000164000c1e1920 */
.L_x_47:
[----:B------:R-:W-:Y:S05]  /*2a30*/  BSYNC B1 ;  /* 0x0000000000017941 */ /* 0x000fea0003800000 */
.L_x_46:
        /* <DEDUP_REMOVED lines=8> */
.L_x_49:
[----:B------:R-:W-:Y:S05]  /*2ac0*/  BSYNC B1 ;  /* 0x0000000000017941 */ /* 0x000fea0003800000 */
.L_x_48:
        /* <DEDUP_REMOVED lines=8> */
.L_x_51:
[----:B------:R-:W-:Y:S05]  /*2b50*/  BSYNC B1 ;  /* 0x0000000000017941 */ /* 0x000fea0003800000 */
.L_x_50:
[----:B--2--5:R-:W-:Y:S01]  /*2b60*/  FMUL R5, R25, R88 ;  /* 0x0000005819057220 */ /* 0x024fe20000400000 */
[----:B------:R-:W-:Y:S01]  /*2b70*/  ISETP.GT.AND P1, PT, R3, RZ, P0 ;  /* 0x000000ff0300720c */ /* 0x000fe20000724270 */
[----:B------:R-:W-:Y:S02]  /*2b80*/  BSSY B1, `(.L_x_52) ;  /* 0x0000005000017945 */ /* 0x000fe40003800000 */
[----:B------:R-:W-:-:S05]  /*2b90*/  FFMA R5, R36, R19, R5 ;  /* 0x0000001324057223 */ /* 0x000fca0000000005 */
[----:B------:R2:W-:Y:S05]  /*2ba0*/  @P3 STG.E desc[UR36][R10.64+0x60], R5 ;  /* 0x000060050a003986 */ /* 0x0005ea000c101924 */
[----:B------:R-:W-:Y:S05]  /*2bb0*/  @!P1 BRA `(.L_x_53) ;  /* 0x0000000000049947 */ /* 0x000fea0003800000 */
[----:B------:R0:W5:Y:S02]  /*2bc0*/  LDG.E.LTC128B R25, desc[UR36][R6.64+0x64] ;  /* 0x0000642406197981 */ /* 0x000164000c1e1920 */
.L_x_53:
[----:B------:R-:W-:Y:S05]  /*2bd0*/  BSYNC B1 ;  /* 0x0000000000017941 */ /* 0x000fea0003800000 */
.L_x_52:
[----:B-----5:R-:W-:Y:S01]  /*2be0*/  FMUL R14, R25, R88 ;  /* 0x00000058190e7220 */ /* 0x020fe20000400000 */
[----:B------:R-:W-:Y:S01]  /*2bf0*/  ISETP.GT.AND P2, PT, R3, 0x8, P2 ;  /* 0x000000080300780c */ /* 0x000fe20001744270 */
[----:B------:R-:W-:Y:S02]  /*2c00*/  BSSY B1, `(.L_x_54) ;  /* 0x0000005000017945 */ /* 0x000fe40003800000 */
[----:B------:R-:W-:-:S05]  /*2c10*/  FFMA R37, R37, R19, R14 ;  /* 0x0000001325257223 */ /* 0x000fca000000000e */
[----:B------:R0:W-:Y:S05]  /*2c20*/  @P1 STG.E desc[UR36][R10.64+0x64], R37 ;  /* 0x000064250a001986 */ /* 0x0001ea000c101924 */
[----:B------:R-:W-:Y:S05]  /*2c30*/  @!P2 BRA `(.L_x_55) ;  /* 0x000000000004a947 */ /* 0x000fea0003800000 */
[----:B------:R0:W5:Y:S02]  /*2c40*/  LDG.E.LTC128B R25, desc[UR36][R8.64+0x60] ;  /* 0x0000602408197981 */ /* 0x000164000c1e1920 */
.L_x_55:
[----:B------:R-:W-:Y:S05]  /*2c50*/  BSYNC B1 ;  /* 0x0000000000017941 */ /* 0x000fea0003800000 */
.L_x_54:
        /* <DEDUP_REMOVED lines=8> */
.L_x_57:
[----:B------:R-:W-:Y:S05]  /*2ce0*/  BSYNC B1 ;  /* 0x0000000000017941 */ /* 0x000fea0003800000 */
.L_x_56:
        /* <DEDUP_REMOVED lines=8> */
.L_x_59:
[----:B------:R-:W-:Y:S05]  /*2d70*/  BSYNC B1 ;  /* 0x0000000000017941 */ /* 0x000fea0003800000 */
.L_x_58:
[----:B--2--5:R-:W-:Y:S01]  /*2d80*/  FMUL R5, R25, R88 ;  /* 0x0000005819057220 */ /* 0x024fe20000400000 */
[----:B------:R-:W-:Y:S01]  /*2d90*/  ISETP.GT.AND P0, PT, R3, RZ, P2 ;  /* 0x000000ff0300720c */ /* 0x000fe20001704270 */
[----:B------:R-:W-:Y:S02]  /*2da0*/  BSSY B1, `(.L_x_60) ;  /* 0x0000005000017945 */ /* 0x000fe40003800000 */
[----:B------:R-:W-:-:S05]  /*2db0*/  FFMA R5, R40, R19, R5 ;  /* 0x0000001328057223 */ /* 0x000fca0000000005 */
[----:B------:R2:W-:Y:S05]  /*2dc0*/  @P3 STG.E desc[UR36][R10.64+0x80], R5 ;  /* 0x000080050a003986 */ /* 0x0005ea000c101924 */
[----:B------:R-:W-:Y:S05]  /*2dd0*/  @!P0 BRA `(.L_x_61) ;  /* 0x0000000000048947 */ /* 0x000fea0003800000 */
[----:B------:R0:W5:Y:S02]  /*2de0*/  LDG.E.LTC128B R25, desc[UR36][R6.64+0x84] ;  /* 0x0000842406197981 */ /* 0x000164000c1e1920 */
.L_x_61:
[----:B------:R-:W-:Y:S05]  /*2df0*/  BSYNC B1 ;  /* 0x0000000000017941 */ /* 0x000fea0003800000 */
.L_x_60:
[----:B-----5:R-:W-:Y:S01]  /*2e00*/  FMUL R14, R25, R88 ;  /* 0x00000058190e7220 */ /* 0x020fe20000400000 */
[----:B------:R-:W-:Y:S01]  /*2e10*/  ISETP.GT.AND P1, PT, R3, 0x8, P1 ;  /* 0x000000080300780c */ /* 0x000fe20000f24270 */
[----:B------:R-:W-:Y:S02]  /*2e20*/  BSSY B1, `(.L_x_62) ;  /* 0x0000005000017945 */ /* 0x000fe40003800000 */
[----:B------:R-:W-:-:S05]  /*2e30*/  FFMA R41, R41, R19, R14 ;  /* 0x0000001329297223 */ /* 0x000fca000000000e */
[----:B------:R0:W-:Y:S05]  /*2e40*/  @P0 STG.E desc[UR36][R10.64+0x84], R41 ;  /* 0x000084290a000986 */ /* 0x0001ea000c101924 */
[----:B------:R-:W-:Y:S05]  /*2e50*/  @!P1 BRA `(.L_x_63) ;  /* 0x0000000000049947 */ /* 0x000fea0003800000 */
[----:B------:R0:W5:Y:S02]  /*2e60*/  LDG.E.LTC128B R25, desc[UR36][R8.64+0x80] ;  /* 0x0000802408197981 */ /* 0x000164000c1e1920 */
.L_x_63:
[----:B------:R-:W-:Y:S05]  /*2e70*/  BSYNC B1 ;  /* 0x0000000000017941 */ /* 0x000fea0003800000 */
.L_x_62:
        /* <DEDUP_REMOVED lines=8> */
.L_x_65:
[----:B------:R-:W-:Y:S05]  /*2f00*/  BSYNC B1 ;  /* 0x0000000000017941 */ /* 0x000fea0003800000 */
.L_x_64:
        /* <DEDUP_REMOVED lines=8> */
.L_x_67:
[----:B------:R-:W-:Y:S05]  /*2f90*/  BSYNC B1 ;  /* 0x0000000000017941 */ /* 0x000fea0003800000 */
.L_x_66:
[----:B--2--5:R-:W-:Y:S01]  /*2fa0*/  FMUL R5, R25, R88 ;  /* 0x0000005819057220 */ /* 0x024fe20000400000 */
[----:B------:R-:W-:Y:S01]  /*2fb0*/  ISETP.GT.AND P2, PT, R3, RZ, P1 ;  /* 0x000000ff0300720c */ /* 0x000fe20000f44270 */
[----:B------:R-:W-:Y:S02]  /*2fc0*/  BSSY B1, `(.L_x_68) ;  /* 0x0000005000017945 */ /* 0x000fe40003800000 */
[----:B------:R-:W-:-:S05]  /*2fd0*/  FFMA R5, R44, R19, R5 ;  /* 0x000000132c057223 */ /* 0x000fca0000000005 */
[----:B------:R2:W-:Y:S05]  /*2fe0*/  @P3 STG.E desc[UR36][R10.64+0xa0], R5 ;  /* 0x0000a0050a003986 */ /* 0x0005ea000c101924 */
[----:B------:R-:W-:Y:S05]  /*2ff0*/  @!P2 BRA `(.L_x_69) ;  /* 0x000000000004a947 */ /* 0x000fea0003800000 */
[----:B------:R0:W5:Y:S02]  /*3000*/  LDG.E.LTC128B R25, desc[UR36][R6.64+0xa4] ;  /* 0x0000a42406197981 */ /* 0x000164000c1e1920 */
.L_x_69:
[----:B------:R-:W-:Y:S05]  /*3010*/  BSYNC B1 ;  /* 0x0000000000017941 */ /* 0x000fea0003800000 */
.L_x_68:
[----:B-----5:R-:W-:Y:S01]  /*3020*/  FMUL R14, R25, R88 ;  /* 0x00000058190e7220 */ /* 0x020fe20000400000 */
[----:B------:R-:W-:Y:S01]  /*3030*/  ISETP.GT.AND P0, PT, R3, 0x8, P0 ;  /* 0x000000080300780c */ /* 0x000fe20000704270 */
[----:B------:R-:W-:Y:S02]  /*3040*/  BSSY B1, `(.L_x_70) ;  /* 0x0000005000017945 */ /* 0x000fe40003800000 */
[----:B------:R-:W-:-:S05]  /*3050*/  FFMA R45, R45, R19, R14 ;  /* 0x000000132d2d7223 */ /* 0x000fca000000000e */
[----:B------:R0:W-:Y:S05]  /*3060*/  @P2 STG.E desc[UR36][R10.64+0xa4], R45 ;  /* 0x0000a42d0a002986 */ /* 0x0001ea000c101924 */
[----:B------:R-:W-:Y:S05]  /*3070*/  @!P0 BRA `(.L_x_71) ;  /* 0x0000000000048947 */ /* 0x000fea0003800000 */
[----:B------:R0:W5:Y:S02]  /*3080*/  LDG.E.LTC128B R25, desc[UR36][R8.64+0xa0] ;  /* 0x0000a02408197981 */ /* 0x000164000c1e1920 */
.L_x_71:
[----:B------:R-:W-:Y:S05]  /*3090*/  BSYNC B1 ;  /* 0x0000000000017941 */ /* 0x000fea0003800000 */
.L_x_70:
        /* <DEDUP_REMOVED lines=8> */
.L_x_73:
[----:B------:R-:W-:Y:S05]  /*3120*/  BSYNC B1 ;  /* 0x0000000000017941 */ /* 0x000fea0003800000 */
.L_x_72:
        /* <DEDUP_REMOVED lines=8> */
.L_x_75:
[----:B------:R-:W-:Y:S05]  /*31b0*/  BSYNC B1 ;  /* 0x0000000000017941 */ /* 0x000fea0003800000 */
.L_x_74:
[----:B--2--5:R-:W-:Y:S01]  /*31c0*/  FMUL R5, R25, R88 ;  /* 0x0000005819057220 */ /* 0x024fe20000400000 */
[----:B------:R-:W-:Y:S01]  /*31d0*/  ISETP.GT.AND P1, PT, R3, RZ, P0 ;  /* 0x000000ff0300720c */ /* 0x000fe20000724270 */
[----:B------:R-:W-:Y:S02]  /*31e0*/  BSSY B1, `(.L_x_76) ;  /* 0x0000005000017945 */ /* 0x000fe40003800000 */
[----:B------:R-:W-:-:S05]  /*31f0*/  FFMA R5, R48, R19, R5 ;  /* 0x0000001330057223 */ /* 0x000fca0000000005 */
[----:B------:R2:W-:Y:S05]  /*3200*/  @P3 STG.E desc[UR36][R10.64+0xc0], R5 ;  /* 0x0000c0050a003986 */ /* 0x0005ea000c101924 */
[----:B------:R-:W-:Y:S05]  /*3210*/  @!P1 BRA `(.L_x_77) ;  /* 0x0000000000049947 */ /* 0x000fea0003800000 */
[----:B------:R0:W5:Y:S02]  /*3220*/  LDG.E.LTC128B R25, desc[UR36][R6.64+0xc4] ;  /* 0x0000c42406197981 */ /* 0x000164000c1e1920 */
.L_x_77:
[----:B------:R-:W-:Y:S05]  /*3230*/  BSYNC B1 ;  /* 0x0000000000017941 */ /* 0x000fea0003800000 */
.L_x_76:
[----:B-----5:R-:W-:Y:S01]  /*3240*/  FMUL R14, R25, R88 ;  /* 0x00000058190e7220 */ /* 0x020fe20000400000 */
[----:B------:R-:W-:Y:S01]  /*3250*/  ISETP.GT.AND P2, PT, R3, 0x8, P2 ;  /* 0x000000080300780c */ /* 0x000fe20001744270 */
[----:B------:R-:W-:Y:S02]  /*3260*/  BSSY B1, `(.L_x_78) ;  /* 0x0000005000017945 */ /* 0x000fe40003800000 */
[----:B------:R-:W-:-:S05]  /*3270*/  FFMA R49, R49, R19, R14 ;  /* 0x0000001331317223 */ /* 0x000fca000000000e */
[----:B------:R0:W-:Y:S05]  /*3280*/  @P1 STG.E desc[UR36][R10.64+0xc4], R49 ;  /* 0x0000c4310a001986 */ /* 0x0001ea000c101924 */
[----:B------:R-:W-:Y:S05]  /*3290*/  @!P2 BRA `(.L_x_79) ;  /* 0x000000000004a947 */ /* 0x000fea0003800000 */
[----:B------:R0:W5:Y:S02]  /*32a0*/  LDG.E.LTC128B R25, desc[UR36][R8.64+0xc0] ;  /* 0x0000c02408197981 */ /* 0x000164000c1e1920 */
.L_x_79:
[----:B------:R-:W-:Y:S05]  /*32b0*/  BSYNC B1 ;  /* 0x0000000000017941 */ /* 0x000fea0003800000 */
.L_x_78:
        /* <DEDUP_REMOVED lines=8> */
.L_x_81:
[----:B------:R-:W-:Y:S05]  /*3340*/  BSYNC B1 ;  /* 0x0000000000017941 */ /* 0x000fea0003800000 */
.L_x_80:
        /* <DEDUP_REMOVED lines=8> */
.L_x_83:
[----:B------:R-:W-:Y:S05]  /*33d0*/  BSYNC B1 ;  /* 0x0000000000017941 */ /* 0x000fea0003800000 */
.L_x_82:
[----:B--2--5:R-:W-:Y:S01]  /*33e0*/  FMUL R5, R25, R88 ;  /* 0x0000005819057220 */ /* 0x024fe20000400000 */
[----:B------:R-:W-:Y:S01]  /*33f0*/  ISETP.GT.AND P0, PT, R3, RZ, P2 ;  /* 0x000000ff0300720c */ /* 0x000fe20001704270 */
[----:B------:R-:W-:Y:S02]  /*3400*/  BSSY B1, `(.L_x_84) ;  /* 0x0000005000017945 */ /* 0x000fe40003800000 */
[----:B------:R-:W-:-:S05]  /*3410*/  FFMA R5, R52, R19, R5 ;  /* 0x0000001334057223 */ /* 0x000fca0000000005 */
[----:B------:R2:W-:Y:S05]  /*3420*/  @P3 STG.E desc[UR36][R10.64+0xe0], R5 ;  /* 0x0000e0050a003986 */ /* 0x0005ea000c101924 */
[----:B------:R-:W-:Y:S05]  /*3430*/  @!P0 BRA `(.L_x_85) ;  /* 0x0000000000048947 */ /* 0x000fea0003800000 */
[----:B------:R0:W5:Y:S02]  /*3440*/  LDG.E.LTC128B R25, desc[UR36][R6.64+0xe4] ;  /* 0x0000e42406197981 */ /* 0x000164000c1e1920 */
.L_x_85:
[----:B------:R-:W-:Y:S05]  /*3450*/  BSYNC B1 ;  /* 0x0000000000017941 */ /* 0x000fea0003800000 */
.L_x_84:
[----:B-----5:R-:W-:Y:S01]  /*3460*/  FMUL R14, R25, R88 ;  /* 0x00000058190e7220 */ /* 0x020fe20000400000 */
[----:B------:R-:W-:Y:S01]  /*3470*/  ISETP.GT.AND P1, PT, R3, 0x8, P1 ;  /* 0x000000080300780c */ /* 0x000fe20000f24270 */
[----:B------:R-:W-:Y:S02]  /*3480*/  BSSY B1, `(.L_x_86) ;  /* 0x0000005000017945 */ /* 0x000fe40003800000 */
[----:B------:R-:W-:-:S05]  /*3490*/  FFMA R53, R53, R19, R14 ;  /* 0x0000001335357223 */ /* 0x000fca000000000e */
[----:B------:R0:W-:Y:S05]  /*34a0*/  @P0 STG.E desc[UR36][R10.64+0xe4], R53 ;  /* 0x0000e4350a000986 */ /* 0x0001ea000c101924 */
[----:B------:R-:W-:Y:S05]  /*34b0*/  @!P1 BRA `(.L_x_87) ;  /* 0x0000000000049947 */ /* 0x000fea0003800000 */
[----:B------:R0:W5:Y:S02]  /*34c0*/  LDG.E.LTC128B R25, desc[UR36][R8.64+0xe0] ;  /* 0x0000e02408197981 */ /* 0x000164000c1e1920 */
.L_x_87:
[----:B------:R-:W-:Y:S05]  /*34d0*/  BSYNC B1 ;  /* 0x0000000000017941 */ /* 0x000fea0003800000 */
.L_x_86:
        /* <DEDUP_REMOVED lines=8> */
.L_x_89:
[----:B------:R-:W-:Y:S05]  /*3560*/  BSYNC B1 ;  /* 0x0000000000017941 */ /* 0x000fea0003800000 */
.L_x_88:
        /* <DEDUP_REMOVED lines=8> */
.L_x_91:
[----:B------:R-:W-:Y:S05]  /*35f0*/  BSYNC B1 ;  /* 0x0000000000017941 */ /* 0x000fea0003800000 */
.L_x_90:
[----:B--2--5:R-:W-:Y:S01]  /*3600*/  FMUL R5, R25, R88 ;  /* 0x0000005819057220 */ /* 0x024fe20000400000 */
[----:B------:R-:W-:Y:S01]  /*3610*/  ISETP.GT.AND P2, PT, R3, RZ, P1 ;  /* 0x000000ff0300720c */ /* 0x000fe20000f44270 */
[----:B------:R-:W-:Y:S02]  /*3620*/  BSSY B1, `(.L_x_92) ;  /* 0x0000005000017945 */ /* 0x000fe40003800000 */
[----:B------:R-:W-:-:S05]  /*3630*/  FFMA R5, R56, R19, R5 ;  /* 0x0000001338057223 */ /* 0x000fca0000000005 */
[----:B------:R2:W-:Y:S05]  /*3640*/  @P3 STG.E desc[UR36][R10.64+0x100], R5 ;  /* 0x000100050a003986 */ /* 0x0005ea000c101924 */
[----:B------:R-:W-:Y:S05]  /*3650*/  @!P2 BRA `(.L_x_93) ;  /* 0x000000000004a947 */ /* 0x000fea0003800000 */
[----:B------:R0:W5:Y:S02]  /*3660*/  LDG.E.LTC128B R25, desc[UR36][R6.64+0x104] ;  /* 0x0001042406197981 */ /* 0x000164000c1e1920 */
.L_x_93:
[----:B------:R-:W-:Y:S05]  /*3670*/  BSYNC B1 ;  /* 0x0000000000017941 */ /* 0x000fea0003800000 */
.L_x_92:
[----:B-----5:R-:W-:Y:S01]  /*3680*/  FMUL R14, R25, R88 ;  /* 0x00000058190e7220 */ /* 0x020fe20000400000 */
[----:B------:R-:W-:Y:S01]  /*3690*/  ISETP.GT.AND P0, PT, R3, 0x8, P0 ;  /* 0x000000080300780c */ /* 0x000fe20000704270 */
[----:B------:R-:W-:Y:S02]  /*36a0*/  BSSY B1, `(.L_x_94) ;  /* 0x0000005000017945 */ /* 0x000fe40003800000 */
[----:B------:R-:W-:-:S05]  /*36b0*/  FFMA R57, R57, R19, R14 ;  /* 0x0000001339397223 */ /* 0x000fca000000000e */
[----:B------:R0:W-:Y:S05]  /*36c0*/  @P2 STG.E desc[UR36][R10.64+0x104], R57 ;  /* 0x000104390a002986 */ /* 0x0001ea000c101924 */
[----:B------:R-:W-:Y:S05]  /*36d0*/  @!P0 BRA `(.L_x_95) ;  /* 0x0000000000048947 */ /* 0x000fea0003800000 */
[----:B------:R0:W5:Y:S02]  /*36e0*/  LDG.E.LTC128B R25, desc[UR36][R8.64+0x100] ;  /* 0x0001002408197981 */ /* 0x000164000c1e1920 */
.L_x_95:
[----:B------:R-:W-:Y:S05]  /*36f0*/  BSYNC B1 ;  /* 0x0000000000017941 */ /* 0x000fea0003800000 */
.L_x_94:
        /* <DEDUP_REMOVED lines=8> */
.L_x_97:
[----:B------:R-:W-:Y:S05]  /*3780*/  BSYNC B1 ;  /* 0x0000000000017941 */ /* 0x000fea0003800000 */
.L_x_96:
        /* <DEDUP_REMOVED lines=8> */
.L_x_99:
[----:B------:R-:W-:Y:S05]  /*3810*/  BSYNC B1 ;  /* 0x0000000000017941 */ /* 0x000fea0003800000 */
.L_x_98:
[----:B--2--5:R-:W-:Y:S01]  /*3820*/  FMUL R5, R25, R88 ;  /* 0x0000005819057220 */ /* 0x024fe20000400000 */
[----:B------:R-:W-:Y:S01]  /*3830*/  ISETP.GT.AND P1, PT, R3, RZ, P0 ;  /* 0x000000ff0300720c */ /* 0x000fe20000724270 */
[----:B------:R-:W-:Y:S02]  /*3840*/  BSSY B1, `(.L_x_100) ;  /* 0x0000005000017945 */ /* 0x000fe40003800000 */
[----:B------:R-:W-:-:S05]  /*3850*/  FFMA R5, R60, R19, R5 ;  /* 0x000000133c057223 */ /* 0x000fca0000000005 */
[----:B------:R2:W-:Y:S05]  /*3860*/  @P3 STG.E desc[UR36][R10.64+0x120], R5 ;  /* 0x000120050a003986 */ /* 0x0005ea000c101924 */
[----:B------:R-:W-:Y:S05]  /*3870*/  @!P1 BRA `(.L_x_101) ;  /* 0x0000000000049947 */ /* 0x000fea0003800000 */
[----:B------:R0:W5:Y:S02]  /*3880*/  LDG.E.LTC128B R25, desc[UR36][R6.64+0x124] ;  /* 0x0001242406197981 */ /* 0x000164000c1e1920 */
.L_x_101:
[----:B------:R-:W-:Y:S05]  /*3890*/  BSYNC B1 ;  /* 0x0000000000017941 */ /* 0x000fea0003800000 */
.L_x_100:
[----:B-----5:R-:W-:Y:S01]  /*38a0*/  FMUL R14, R25, R88 ;  /* 0x00000058190e7220 */ /* 0x020fe20000400000 */
[----:B------:R-:W-:Y:S01]  /*38b0*/  ISETP.GT.AND P2, PT, R3, 0x8, P2 ;  /* 0x000000080300780c */ /* 0x000fe20001744270 */
[----:B------:R-:W-:Y:S02]  /*38c0*/  BSSY B1, `(.L_x_102) ;  /* 0x0000005000017945 */ /* 0x000fe40003800000 */
[----:B------:R-:W-:-:S05]  /*38d0*/  FFMA R61, R61, R19, R14 ;  /* 0x000000133d3d7223 */ /* 0x000fca000000000e */
[----:B------:R0:W-:Y:S05]  /*38e0*/  @P1 STG.E desc[UR36][R10.64+0x124], R61 ;  /* 0x0001243d0a001986 */ /* 0x0001ea000c101924 */
[----:B------:R-:W-:Y:S05]  /*38f0*/  @!P2 BRA `(.L_x_103) ;  /* 0x000000000004a947 */ /* 0x000fea0003800000 */
[----:B------:R0:W5:Y:S02]  /*3900*/  LDG.E.LTC128B R25, desc[UR36][R8.64+0x120] ;  /* 0x0001202408197981 */ /* 0x000164000c1e1920 */
.L_x_103:
[----:B------:R-:W-:Y:S05]  /*3910*/  BSYNC B1 ;  /* 0x0000000000017941 */ /* 0x000fea0003800000 */
.L_x_102:
        /* <DEDUP_REMOVED lines=8> */
.L_x_105:
[----:B------:R-:W-:Y:S05]  /*39a0*/  BSYNC B1 ;  /* 0x0000000000017941 */ /* 0x000fea0003800000 */
.L_x_104:
        /* <DEDUP_REMOVED lines=8> */
.L_x_107:
[----:B------:R-:W-:Y:S05]  /*3a30*/  BSYNC B1 ;  /* 0x0000000000017941 */ /* 0x000fea0003800000 */
.L_x_106:
[----:B--2--5:R-:W-:Y:S01]  /*3a40*/  FMUL R5, R25, R88 ;  /* 0x0000005819057220 */ /* 0x024fe20000400000 */
[----:B------:R-:W-:Y:S01]  /*3a50*/  ISETP.GT.AND P0, PT, R3, RZ, P2 ;  /* 0x000000ff0300720c */ /* 0x000fe20001704270 */
[----:B------:R-:W-:Y:S02]  /*3a60*/  BSSY B1, `(.L_x_108) ;  /* 0x0000005000017945 */ /* 0x000fe40003800000 */
[----:B------:R-:W-:-:S05]  /*3a70*/  FFMA R5, R64, R19, R5 ;  /* 0x0000001340057223 */ /* 0x000fca0000000005 */
[----:B------:R2:W-:Y:S05]  /*3a80*/  @P3 STG.E desc[UR36][R10.64+0x140], R5 ;  /* 0x000140050a003986 */ /* 0x0005ea000c101924 */
[----:B------:R-:W-:Y:S05]  /*3a90*/  @!P0 BRA `(.L_x_109) ;  /* 0x0000000000048947 */ /* 0x000fea0003800000 */
[----:B------:R0:W5:Y:S02]  /*3aa0*/  LDG.E.LTC128B R25, desc[UR36][R6.64+0x144] ;  /* 0x0001442406197981 */ /* 0x000164000c1e1920 */
.L_x_109:
[----:B------:R-:W-:Y:S05]  /*3ab0*/  BSYNC B1 ;  /* 0x0000000000017941 */ /* 0x000fea0003800000 */
.L_x_108:
[----:B-----5:R-:W-:Y:S01]  /*3ac0*/  FMUL R14, R25, R88 ;  /* 0x00000058190e7220 */ /* 0x020fe20000400000 */
[----:B------:R-:W-:Y:S01]  /*3ad0*/  ISETP.GT.AND P1, PT, R3, 0x8, P1 ;  /* 0x000000080300780c */ /* 0x000fe20000f24270 */
[----:B------:R-:W-:Y:S02]  /*3ae0*/  BSSY B1, `(.L_x_110) ;  /* 0x0000005000017945 */ /* 0x000fe40003800000 */
[----:B------:R-:W-:-:S05]  /*3af0*/  FFMA R65, R65, R19, R14 ;  /* 0x0000001341417223 */ /* 0x000fca000000000e */
[----:B------:R0:W-:Y:S05]  /*3b00*/  @P0 STG.E desc[UR36][R10.64+0x144], R65 ;  /* 0x000144410a000986 */ /* 0x0001ea000c101924 */
[----:B------:R-:W-:Y:S05]  /*3b10*/  @!P1 BRA `(.L_x_111) ;  /* 0x0000000000049947 */ /* 0x000fea0003800000 */
[----:B------:R0:W5:Y:S02]  /*3b20*/  LDG.E.LTC128B R25, desc[UR36][R8.64+0x140] ;  /* 0x0001402408197981 */ /* 0x000164000c1e1920 */
.L_x_111:
[----:B------:R-:W-:Y:S05]  /*3b30*/  BSYNC B1 ;  /* 0x0000000000017941 */ /* 0x000fea0003800000 */
.L_x_110:
        /* <DEDUP_REMOVED lines=8> */
.L_x_113:
[----:B------:R-:W-:Y:S05]  /*3bc0*/  BSYNC B1 ;  /* 0x0000000000017941 */ /* 0x000fea0003800000 */
.L_x_112:
        /* <DEDUP_REMOVED lines=8> */
.L_x_115:
[----:B------:R-:W-:Y:S05]  /*3c50*/  BSYNC B1 ;  /* 0x0000000000017941 */ /* 0x000fea0003800000 */
.L_x_114:
[----:B--2--5:R-:W-:Y:S01]  /*3c60*/  FMUL R5, R25, R88 ;  /* 0x0000005819057220 */ /* 0x024fe20000400000 */
[----:B------:R-:W-:Y:S01]  /*3c70*/  ISETP.GT.AND P2, PT, R3, RZ, P1 ;  /* 0x000000ff0300720c */ /* 0x000fe20000f44270 */
[----:B------:R-:W-:Y:S02]  /*3c80*/  BSSY B1, `(.L_x_116) ;  /* 0x0000005000017945 */ /* 0x000fe40003800000 */
[----:B------:R-:W-:-:S05]  /*3c90*/  FFMA R5, R68, R19, R5 ;  /* 0x0000001344057223 */ /* 0x000fca0000000005 */
[----:B------:R2:W-:Y:S05]  /*3ca0*/  @P3 STG.E desc[UR36][R10.64+0x160], R5 ;  /* 0x000160050a003986 */ /* 0x0005ea000c101924 */
[----:B------:R-:W-:Y:S05]  /*3cb0*/  @!P2 BRA `(.L_x_117) ;  /* 0x000000000004a947 */ /* 0x000fea0003800000 */
[----:B------:R0:W5:Y:S02]  /*3cc0*/  LDG.E.LTC128B R25, desc[UR36][R6.64+0x164] ;  /* 0x0001642406197981 */ /* 0x000164000c1e1920 */
.L_x_117:
[----:B------:R-:W-:Y:S05]  /*3cd0*/  BSYNC B1 ;  /* 0x0000000000017941 */ /* 0x000fea0003800000 */
.L_x_116:
[----:B-----5:R-:W-:Y:S01]  /*3ce0*/  FMUL R14, R25, R88 ;  /* 0x00000058190e7220 */ /* 0x020fe20000400000 */
[----:B------:R-:W-:Y:S01]  /*3cf0*/  ISETP.GT.AND P0, PT, R3, 0x8, P0 ;  /* 0x000000080300780c */ /* 0x000fe20000704270 */
[----:B------:R-:W-:Y:S02]  /*3d00*/  BSSY B1, `(.L_x_118) ;  /* 0x0000005000017945 */ /* 0x000fe40003800000 */
[----:B------:R-:W-:-:S05]  /*3d10*/  FFMA R69, R69, R19, R14 ;  /* 0x0000001345457223 */ /* 0x000fca000000000e */
[----:B------:R0:W-:Y:S05]  /*3d20*/  @P2 STG.E desc[UR36][R10.64+0x164], R69 ;  /* 0x000164450a002986 */ /* 0x0001ea000c101924 */
[----:B------:R-:W-:Y:S05]  /*3d30*/  @!P0 BRA `(.L_x_119) ;  /* 0x0000000000048947 */ /* 0x000fea0003800000 */
[----:B------:R0:W5:Y:S02]  /*3d40*/  LDG.E.LTC128B R25, desc[UR36][R8.64+0x160] ;  /* 0x0001602408197981 */ /* 0x000164000c1e1920 */
.L_x_119:
[----:B------:R-:W-:Y:S05]  /*3d50*/  BSYNC B1 ;  /* 0x0000000000017941 */ /* 0x000fea0003800000 */
.L_x_118:
        /* <DEDUP_REMOVED lines=8> */
.L_x_121:
[----:B------:R-:W-:Y:S05]  /*3de0*/  BSYNC B1 ;  /* 0x0000000000017941 */ /* 0x000fea0003800000 */
.L_x_120:
        /* <DEDUP_REMOVED lines=8> */
.L_x_123:
[----:B------:R-:W-:Y:S05]  /*3e70*/  BSYNC B1 ;  /* 0x0000000000017941 */ /* 0x000fea0003800000 */
.L_x_122:
[----:B--2--5:R-:W-:Y:S01]  /*3e80*/  FMUL R5, R25, R88 ;  /* 0x0000005819057220 */ /* 0x024fe20000400000 */
[----:B------:R-:W-:Y:S01]  /*3e90*/  ISETP.GT.AND P1, PT, R3, RZ, P0 ;  /* 0x000000ff0300720c */ /* 0x000fe20000724270 */
[----:B------:R-:W-:Y:S02]  /*3ea0*/  BSSY B1, `(.L_x_124) ;  /* 0x0000005000017945 */ /* 0x000fe40003800000 */
[----:B------:R-:W-:-:S05]  /*3eb0*/  FFMA R5, R72, R19, R5 ;  /* 0x0000001348057223 */ /* 0x000fca0000000005 */
[----:B------:R2:W-:Y:S05]  /*3ec0*/  @P3 STG.E desc[UR36][R10.64+0x180], R5 ;  /* 0x000180050a003986 */ /* 0x0005ea000c101924 */
[----:B------:R-:W-:Y:S05]  /*3ed0*/  @!P1 BRA `(.L_x_125) ;  /* 0x0000000000049947 */ /* 0x000fea0003800000 */
[----:B------:R0:W5:Y:S02]  /*3ee0*/  LDG.E.LTC128B R25, desc[UR36][R6.64+0x184] ;  /* 0x0001842406197981 */ /* 0x000164000c1e1920 */
.L_x_125:
[----:B------:R-:W-:Y:S05]  /*3ef0*/  BSYNC B1 ;  /* 0x0000000000017941 */ /* 0x000fea0003800000 */
.L_x_124:
[----:B-----5:R-:W-:Y:S01]  /*3f00*/  FMUL R14, R25, R88 ;  /* 0x00000058190e7220 */ /* 0x020fe20000400000 */
[----:B------:R-:W-:Y:S01]  /*3f10*/  ISETP.GT.AND P2, PT, R3, 0x8, P2 ;  /* 0x000000080300780c */ /* 0x000fe20001744270 */
[----:B------:R-:W-:Y:S02]  /*3f20*/  BSSY B1, `(.L_x_126) ;  /* 0x0000005000017945 */ /* 0x000fe40003800000 */
[----:B------:R-:W-:-:S05]  /*3f30*/  FFMA R73, R73, R19, R14 ;  /* 0x0000001349497223 */ /* 0x000fca000000000e */
[----:B------:R0:W-:Y:S05]  /*3f40*/  @P1 STG.E desc[UR36][R10.64+0x184], R73 ;  /* 0x000184490a001986 */ /* 0x0001ea000c101924 */
[----:B------:R-:W-:Y:S05]  /*3f50*/  @!P2 BRA `(.L_x_127) ;  /* 0x000000000004a947 */ /* 0x000fea0003800000 */
[----:B------:R0:W5:Y:S02]  /*3f60*/  LDG.E.LTC128B R25, desc[UR36][R8.64+0x180] ;  /* 0x0001802408197981 */ /* 0x000164000c1e1920 */
.L_x_127:
[----:B------:R-:W-:Y:S05]  /*3f70*/  BSYNC B1 ;  /* 0x0000000000017941 */ /* 0x000fea0003800000 */
.L_x_126:
        /* <DEDUP_REMOVED lines=8> */
.L_x_129:
[----:B------:R-:W-:Y:S05]  /*4000*/  BSYNC B1 ;  /* 0x0000000000017941 */ /* 0x000fea0003800000 */
.L_x_128:
        /* <DEDUP_REMOVED lines=8> */
.L_x_131:
[----:B------:R-:W-:Y:S05]  /*4090*/  BSYNC B1 ;  /* 0x0000000000017941 */ /* 0x000fea0003800000 */
.L_x_130:
[----:B--2--5:R-:W-:Y:S01]  /*40a0*/  FMUL R5, R25, R88 ;  /* 0x0000005819057220 */ /* 0x024fe20000400000 */
[----:B------:R-:W-:Y:S01]  /*40b0*/  ISETP.GT.AND P0, PT, R3, RZ, P2 ;  /* 0x000000ff0300720c */ /* 0x000fe20001704270 */
[----:B------:R-:W-:Y:S02]  /*40c0*/  BSSY B1, `(.L_x_132) ;  /* 0x0000005000017945 */ /* 0x000fe40003800000 */
[----:B------:R-:W-:-:S05]  /*40d0*/  FFMA R5, R76, R19, R5 ;  /* 0x000000134c057223 */ /* 0x000fca0000000005 */
[----:B------:R2:W-:Y:S05]  /*40e0*/  @P3 STG.E desc[UR36][R10.64+0x1a0], R5 ;  /* 0x0001a0050a003986 */ /* 0x0005ea000c101924 */
[----:B------:R-:W-:Y:S05]  /*40f0*/  @!P0 BRA `(.L_x_133) ;  /* 0x0000000000048947 */ /* 0x000fea0003800000 */
[----:B------:R0:W5:Y:S02]  /*4100*/  LDG.E.LTC128B R25, desc[UR36][R6.64+0x1a4] ;  /* 0x0001a42406197981 */ /* 0x000164000c1e1920 */
.L_x_133:
[----:B------:R-:W-:Y:S05]  /*4110*/  BSYNC B1 ;  /* 0x0000000000017941 */ /* 0x000fea0003800000 */
.L_x_132:
[----:B-----5:R-:W-:Y:S01]  /*4120*/  FMUL R14, R25, R88 ;  /* 0x00000058190e7220 */ /* 0x020fe20000400000 */
[----:B------:R-:W-:Y:S01]  /*4130*/  ISETP.GT.AND P1, PT, R3, 0x8, P1 ;  /* 0x000000080300780c */ /* 0x000fe20000f24270 */
[----:B------:R-:W-:Y:S02]  /*4140*/  BSSY B1, `(.L_x_134) ;  /* 0x0000005000017945 */ /* 0x000fe40003800000 */
[----:B------:R-:W-:-:S05]  /*4150*/  FFMA R77, R77, R19, R14 ;  /* 0x000000134d4d7223 */ /* 0x000fca000000000e */
[----:B------:R0:W-:Y:S05]  /*4160*/  @P0 STG.E desc[UR36][R10.64+0x1a4], R77 ;  /* 0x0001a44d0a000986 */ /* 0x0001ea000c101924 */
[----:B------:R-:W-:Y:S05]  /*4170*/  @!P1 BRA `(.L_x_135) ;  /* 0x0000000000049947 */ /* 0x000fea0003800000 */
[----:B------:R0:W5:Y:S02]  /*4180*/  LDG.E.LTC128B R25, desc[UR36][R8.64+0x1a0] ;  /* 0x0001a02408197981 */ /* 0x000164000c1e1920 */
.L_x_135:
[----:B------:R-:W-:Y:S05]  /*4190*/  BSYNC B1 ;  /* 0x0000000000017941 */ /* 0x000fea0003800000 */
.L_x_134:
        /* <DEDUP_REMOVED lines=8> */
.L_x_137:
[----:B------:R-:W-:Y:S05]  /*4220*/  BSYNC B1 ;  /* 0x0000000000017941 */ /* 0x000fea0003800000 */
.L_x_136:
        /* <DEDUP_REMOVED lines=8> */
.L_x_139:
[----:B------:R-:W-:Y:S05]  /*42b0*/  BSYNC B1 ;  /* 0x0000000000017941 */ /* 0x000fea0003800000 */
.L_x_138:
[----:B--2--5:R-:W-:Y:S01]  /*42c0*/  FMUL R5, R25, R88 ;  /* 0x0000005819057220 */ /* 0x024fe20000400000 */
[----:B------:R-:W-:Y:S01]  /*42d0*/  ISETP.GT.AND P2, PT, R3, RZ, P1 ;  /* 0x000000ff0300720c */ /* 0x000fe20000f44270 */
[----:B------:R-:W-:Y:S02]  /*42e0*/  BSSY B1, `(.L_x_140) ;  /* 0x0000005000017945 */ /* 0x000fe40003800000 */
[----:B------:R-:W-:-:S05]  /*42f0*/  FFMA R5, R80, R19, R5 ;  /* 0x0000001350057223 */ /* 0x000fca0000000005 */
[----:B------:R2:W-:Y:S05]  /*4300*/  @P3 STG.E desc[UR36][R10.64+0x1c0], R5 ;  /* 0x0001c0050a003986 */ /* 0x0005ea000c101924 */
[----:B------:R-:W-:Y:S05]  /*4310*/  @!P2 BRA `(.L_x_141) ;  /* 0x000000000004a947 */ /* 0x000fea0003800000 */
[----:B------:R0:W5:Y:S02]  /*4320*/  LDG.E.LTC128B R25, desc[UR36][R6.64+0x1c4] ;  /* 0x0001c42406197981 */ /* 0x000164000c1e1920 */
.L_x_141:
[----:B------:R-:W-:Y:S05]  /*4330*/  BSYNC B1 ;  /* 0x0000000000017941 */ /* 0x000fea0003800000 */
.L_x_140:
[----:B-----5:R-:W-:Y:S01]  /*4340*/  FMUL R14, R25, R88 ;  /* 0x00000058190e7220 */ /* 0x020fe20000400000 */
[----:B------:R-:W-:Y:S01]  /*4350*/  ISETP.GT.AND P0, PT, R3, 0x8, P0 ;  /* 0x000000080300780c */ /* 0x000fe20000704270 */
[----:B------:R-:W-:Y:S02]  /*4360*/  BSSY B1, `(.L_x_142) ;  /* 0x0000005000017945 */ /* 0x000fe40003800000 */
[----:B------:R-:W-:-:S05]  /*4370*/  FFMA R81, R81, R19, R14 ;  /* 0x0000001351517223 */ /* 0x000fca000000000e */
[----:B------:R0:W-:Y:S05]  /*4380*/  @P2 STG.E desc[UR36][R10.64+0x1c4], R81 ;  /* 0x0001c4510a002986 */ /* 0x0001ea000c101924 */
[----:B------:R-:W-:Y:S05]  /*4390*/  @!P0 BRA `(.L_x_143) ;  /* 0x0000000000048947 */ /* 0x000fea0003800000 */
[----:B------:R0:W5:Y:S02]  /*43a0*/  LDG.E.LTC128B R25, desc[UR36][R8.64+0x1c0] ;  /* 0x0001c02408197981 */ /* 0x000164000c1e1920 */
.L_x_143:
[----:B------:R-:W-:Y:S05]  /*43b0*/  BSYNC B1 ;  /* 0x0000000000017941 */ /* 0x000fea0003800000 */
.L_x_142:
        /* <DEDUP_REMOVED lines=8> */
.L_x_145:
[----:B------:R-:W-:Y:S05]  /*4440*/  BSYNC B1 ;  /* 0x0000000000017941 */ /* 0x000fea0003800000 */
.L_x_144:
[----:B-----5:R-:W-:Y:S01]  /*4450*/  FMUL R14, R25, R88 ;  /* 0x00000058190e7220 */ /* 0x020fe20000400000 */
[----:B------:R-:W-:Y:S01]  /*4460*/  ISETP.GT.AND P0, PT, R4, 0x79, PT ;  /* 0x000000790400780c */ /* 0x000fe20003f04270 */
[----:B------:R-:W-:Y:S01]  /*4470*/  @P1 IMAD.MOV.U32 R4, RZ, RZ, R12 ;  /* 0x000000ffff041224 */ /* 0x000fe200078e000c */
[----:B------:R-:W-:Y:S01]  /*4480*/  ISETP.GT.AND P3, PT, R3, RZ, P2 ;  /* 0x000000ff0300720c */ /* 0x000fe20001764270 */
[----:B------:R-:W-:Y:S01]  /*4490*/  FFMA R83, R83, R19, R14 ;  /* 0x0000001353537223 */ /* 0x000fe2000000000e */
[----:B--2---:R-:W-:Y:S01]  /*44a0*/  @P1 IMAD.MOV.U32 R5, RZ, RZ, R13 ;  /* 0x000000ffff051224 */ /* 0x004fe200078e000d */
[----:B------:R-:W-:Y:S04]  /*44b0*/  BSSY B1, `(.L_x_146) ;  /* 0x0000004000017945 */ /* 0x000fe80003800000 */
[----:B------:R2:W-:Y:S06]  /*44c0*/  @P1 STG.E desc[UR36][R4.64+0x1c4], R83 ;  /* 0x0001c45304001986 */ /* 0x0005ec000c101924 */
[----:B------:R-:W-:Y:S05]  /*44d0*/  @!P3 BRA `(.L_x_147) ;  /* 0x000000000004b947 */ /* 0x000fea0003800000 */
[----:B------:R0:W5:Y:S02]  /*44e0*/  LDG.E.LTC128B R25, desc[UR36][R6.64+0x1e0] ;  /* 0x0001e02406197981 */ /* 0x000164000c1e1920 */
.L_x_147:
[----:B------:R-:W-:Y:S05]  /*44f0*/  BSYNC B1 ;  /* 0x0000000000017941 */ /* 0x000fea0003800000 */
.L_x_146:
[----:B--2--5:R-:W-:Y:S01]  /*4500*/  FMUL R5, R25, R88 ;  /* 0x0000005819057220 */ /* 0x024fe20000400000 */
[----:B------:R-:W-:Y:S01]  /*4510*/  @P3 IMAD.MOV.U32 R4, RZ, RZ, R10 ;  /* 0x000000ffff043224 */ /* 0x000fe200078e000a */
[----:B------:R-:W-:Y:S01]  /*4520*/  ISETP.GT.AND P1, PT, R3, RZ, P0 ;  /* 0x000000ff0300720c */ /* 0x000fe20000724270 */
[----:B------:R-:W-:Y:S01]  /*4530*/  BSSY B1, `(.L_x_148) ;  /* 0x0000006000017945 */ /* 0x000fe20003800000 */
[----:B------:R-:W-:Y:S01]  /*4540*/  FFMA R15, R84, R19, R5 ;  /* 0x00000013540f7223 */ /* 0x000fe20000000005 */
[----:B------:R-:W-:-:S05]  /*4550*/  @P3 IMAD.MOV.U32 R5, RZ, RZ, R11 ;  /* 0x000000ffff053224 */ /* 0x000fca00078e000b */
[----:B------:R2:W-:Y:S05]  /*4560*/  @P3 STG.E desc[UR36][R4.64+0x1e0], R15 ;  /* 0x0001e00f04003986 */ /* 0x0005ea000c101924 */
[----:B------:R-:W-:Y:S05]  /*4570*/  @!P1 BRA `(.L_x_149) ;  /* 0x0000000000049947 */ /* 0x000fea0003800000 */
[----:B------:R0:W5:Y:S02]  /*4580*/  LDG.E.LTC128B R25, desc[UR36][R6.64+0x1e4] ;  /* 0x0001e42406197981 */ /* 0x000164000c1e1920 */
.L_x_149:
[----:B------:R-:W-:Y:S05]  /*4590*/  BSYNC B1 ;  /* 0x0000000000017941 */ /* 0x000fea0003800000 */
.L_x_148:
[----:B--2--5:R-:W-:Y:S01]  /*45a0*/  FMUL R4, R25, R88 ;  /* 0x0000005819047220 */ /* 0x024fe20000400000 */
[----:B------:R-:W-:Y:S01]  /*45b0*/  ISETP.GT.AND P2, PT, R3, 0x8, P2 ;  /* 0x000000080300780c */ /* 0x000fe20001744270 */
[----:B------:R-:W-:Y:S02]  /*45c0*/  BSSY B1, `(.L_x_150) ;  /* 0x0000005000017945 */ /* 0x000fe40003800000 */
[----:B------:R-:W-:-:S05]  /*45d0*/  FFMA R85, R85, R19, R4 ;  /* 0x0000001355557223 */ /* 0x000fca0000000004 */
[----:B------:R2:W-:Y:S05]  /*45e0*/  @P1 STG.E desc[UR36][R10.64+0x1e4], R85 ;  /* 0x0001e4550a001986 */ /* 0x0005ea000c101924 */
[----:B------:R-:W-:Y:S05]  /*45f0*/  @!P2 BRA `(.L_x_151) ;  /* 0x000000000004a947 */ /* 0x000fea0003800000 */
[----:B------:R0:W5:Y:S02]  /*4600*/  LDG.E.LTC128B R25, desc[UR36][R8.64+0x1e0] ;  /* 0x0001e02408197981 */ /* 0x000164000c1e1920 */
.L_x_151:
[----:B------:R-:W-:Y:S05]  /*4610*/  BSYNC B1 ;  /* 0x0000000000017941 */ /* 0x000fea0003800000 */
.L_x_150:
[----:B-----5:R-:W-:Y:S01]  /*4620*/  FMUL R5, R25, R88 ;  /* 0x0000005819057220 */ /* 0x020fe20000400000 */
[----:B------:R-:W-:Y:S01]  /*4630*/  @P2 IMAD.MOV.U32 R4, RZ, RZ, R12 ;  /* 0x000000ffff042224 */ /* 0x000fe200078e000c */
[----:B------:R-:W-:Y:S01]  /*4640*/  ISETP.GT.AND P0, PT, R3, 0x8, P0 ;  /* 0x000000080300780c */ /* 0x000fe20000704270 */
[----:B------:R-:W-:Y:S01]  /*4650*/  BSSY B1, `(.L_x_152) ;  /* 0x0000006000017945 */ /* 0x000fe20003800000 */
[----:B01--4-:R-:W-:Y:S01]  /*4660*/  FFMA R7, R86, R19, R5 ;  /* 0x0000001356077223 */ /* 0x013fe20000000005 */
[----:B------:R-:W-:-:S05]  /*4670*/  @P2 IMAD.MOV.U32 R5, RZ, RZ, R13 ;  /* 0x000000ffff052224 */ /* 0x000fca00078e000d */
[----:B------:R0:W-:Y:S05]  /*4680*/  @P2 STG.E desc[UR36][R4.64+0x1e0], R7 ;  /* 0x0001e00704002986 */ /* 0x0001ea000c101924 */
[----:B------:R-:W-:Y:S05]  /*4690*/  @!P0 BRA `(.L_x_153) ;  /* 0x0000000000048947 */ /* 0x000fea0003800000 */
[----:B------:R1:W5:Y:S02]  /*46a0*/  LDG.E.LTC128B R25, desc[UR36][R8.64+0x1e4] ;  /* 0x0001e42408197981 */ /* 0x000364000c1e1920 */
.L_x_153:
[----:B------:R-:W-:Y:S05]  /*46b0*/  BSYNC B1 ;  /* 0x0000000000017941 */ /* 0x000fea0003800000 */
.L_x_152:
[----:B0----5:R-:W-:-:S04]  /*46c0*/  FMUL R4, R25, R88 ;  /* 0x0000005819047220 */ /* 0x021fc80000400000 */
[----:B------:R-:W-:Y:S01]  /*46d0*/  FFMA R87, R87, R19, R4 ;  /* 0x0000001357577223 */ /* 0x000fe20000000004 */
[----:B------:R-:W-:Y:S06]  /*46e0*/  @!P0 BRA `(.L_x_154) ;  /* 0x0000000c00c88947 */ /* 0x000fec0003800000 */
[----:B------:R0:W-:Y:S01]  /*46f0*/  STG.E desc[UR36][R12.64+0x1e4], R87 ;  /* 0x0001e4570c007986 */ /* 0x0001e2000c101924 */
[----:B------:R-:W-:Y:S05]  /*4700*/  BRA `(.L_x_154) ;  /* 0x0000000c00c07947 */ /* 0x000fea0003800000 */
.L_x_29:
[----:B------:R-:W-:Y:S01]  /*4710*/  ISETP.GT.AND P0, PT, R4, 0x1, PT ;  /* 0x000000010400780c */ /* 0x000fe20003f04270 */
[----:B------:R-:W-:Y:S01]  /*4720*/  ULDC.64 UR4, c[0x0][0x5c0] ;  /* 0x0001700000047ab9 */ /* 0x000fe20000000a00 */
[-C--:B------:R-:W-:Y:S01]  /*4730*/  FMUL R5, R24, R19.reuse ;  /* 0x0000001318057220 */ /* 0x080fe20000400000 */
[C---:B------:R-:W-:Y:S01]  /*4740*/  LEA R6, P4, R102.reuse, UR4, 0x2 ;  /* 0x0000000466067c11 */ /* 0x040fe2000f8810ff */
[-C--:B------:R-:W-:Y:S01]  /*4750*/  FMUL R25, R25, R19.reuse ;  /* 0x0000001319197220 */ /* 0x080fe20000400000 */
[----:B------:R-:W-:Y:S01]  /*4760*/  ISETP.GT.AND P2, PT, R3, RZ, P0 ;  /* 0x000000ff0300720c */ /* 0x000fe20000744270 */
[-C--:B------:R-:W-:Y:S01]  /*4770*/  FMUL R27, R27, R19.reuse ;  /* 0x000000131b1b7220 */ /* 0x080fe20000400000 */
[----:B------:R-:W-:Y:S01]  /*4780*/  LEA.HI.X R7, R102, UR5, R111, 0x2, P4 ;  /* 0x0000000566077c11 */ /* 0x000fe2000a0f146f */
[-C--:B------:R-:W-:Y:S01]  /*4790*/  FMUL R11, R28, R19.reuse ;  /* 0x000000131c0b7220 */ /* 0x080fe20000400000 */
[----:B------:R-:W-:Y:S01]  /*47a0*/  ISETP.GT.AND P3, PT, R3, 0x8, P3 ;  /* 0x000000080300780c */ /* 0x000fe20001f64270 */
[-C--:B------:R-:W-:Y:S01]  /*47b0*/  FMUL R29, R29, R19.reuse ;  /* 0x000000131d1d7220 */ /* 0x080fe20000400000 */
[C---:B------:R-:W-:Y:S01]  /*47c0*/  SHF.L.U64.HI R9, R92.reuse, 0x2, R91 ;  /* 0x000000025c097819 */ /* 0x040fe2000001025b */
[----:B------:R0:W-:Y:S01]  /*47d0*/  @P1 STG.E desc[UR36][R6.64], R5 ;  /* 0x0000000506001986 */ /* 0x0001e2000c101924 */
[----:B------:R-:W-:Y:S01]  /*47e0*/  ISETP.GT.AND P0, PT, R3, 0x8, P0 ;  /* 0x000000080300780c */ /* 0x000fe20000704270 */
[-C--:B------:R-:W-:Y:S01]  /*47f0*/  FMUL R31, R31, R19.reuse ;  /* 0x000000131f1f7220 */ /* 0x080fe20000400000 */
[----:B------:R-:W-:Y:S01]  /*4800*/  LEA R8, P1, R92, R6, 0x2 ;  /* 0x000000065c087211 */ /* 0x000fe200078210ff */
[-C--:B------:R-:W-:Y:S01]  /*4810*/  FMUL R33, R33, R19.reuse ;  /* 0x0000001321217220 */ /* 0x080fe20000400000 */
[C---:B------:R-:W-:Y:S01]  /*4820*/  ISETP.GT.AND P5, PT, R4.reuse, 0x8, PT ;  /* 0x000000080400780c */ /* 0x040fe20003fa4270 */
[----:B------:R-:W-:Y:S01]  /*4830*/  @P2 STG.E desc[UR36][R6.64+0x4], R25 ;  /* 0x0000041906002986 */ /* 0x000fe2000c101924 */
[----:B------:R-:W-:Y:S01]  /*4840*/  ISETP.GT.AND P4, PT, R4, 0x9, PT ;  /* 0x000000090400780c */ /* 0x000fe20003f84270 */
[----:B------:R-:W-:Y:S01]  /*4850*/  IMAD.X R9, R9, 0x1, R7, P1 ;  /* 0x0000000109097824 */ /* 0x000fe200008e0607 */
[----:B------:R-:W-:Y:S01]  /*4860*/  ISETP.GT.AND P2, PT, R3, RZ, P5 ;  /* 0x000000ff0300720c */ /* 0x000fe20002f44270 */
[-C--:B------:R-:W-:Y:S01]  /*4870*/  FMUL R35, R35, R19.reuse ;  /* 0x0000001323237220 */ /* 0x080fe20000400000 */
[C---:B------:R-:W-:Y:S01]  /*4880*/  ISETP.GT.AND P1, PT, R3.reuse, RZ, P4 ;  /* 0x000000ff0300720c */ /* 0x040fe20002724270 */
[-C--:B0-----:R-:W-:Y:S01]  /*4890*/  FMUL R5, R26, R19.reuse ;  /* 0x000000131a057220 */ /* 0x081fe20000400000 */
[----:B------:R-:W-:Y:S01]  /*48a0*/  ISETP.GT.AND P4, PT, R3, 0x8, P4 ;  /* 0x000000080300780c */ /* 0x000fe20002784270 */
[-C--:B------:R-:W-:Y:S01]  /*48b0*/  FMUL R37, R37, R19.reuse ;  /* 0x0000001325257220 */ /* 0x080fe20000400000 */
[-C--:B------:R-:W-:Y:S01]  /*48c0*/  FMUL R39, R39, R19.reuse ;  /* 0x0000001327277220 */ /* 0x080fe20000400000 */
[-C--:B------:R-:W-:Y:S01]  /*48d0*/  FMUL R41, R41, R19.reuse ;  /* 0x0000001329297220 */ /* 0x080fe20000400000 */
[----:B------:R0:W-:Y:S01]  /*48e0*/  @P3 STG.E desc[UR36][R8.64], R5 ;  /* 0x0000000508003986 */ /* 0x0001e2000c101924 */
[C---:B------:R-:W-:Y:S01]  /*48f0*/  ISETP.GT.AND P3, PT, R4.reuse, 0x11, PT ;  /* 0x000000110400780c */ /* 0x040fe20003f64270 */
[-C--:B------:R-:W-:Y:S01]  /*4900*/  FMUL R43, R43, R19.reuse ;  /* 0x000000132b2b7220 */ /* 0x080fe20000400000 */
[-C--:B------:R-:W-:Y:S01]  /*4910*/  FMUL R45, R45, R19.reuse ;  /* 0x000000132d2d7220 */ /* 0x080fe20000400000 */
[----:B------:R-:W-:Y:S01]  /*4920*/  @P0 STG.E desc[UR36][R8.64+0x4], R27 ;  /* 0x0000041b08000986 */ /* 0x000fe2000c101924 */
[----:B------:R-:W-:Y:S01]  /*4930*/  ISETP.GT.AND P0, PT, R3, 0x8, P5 ;  /* 0x000000080300780c */ /* 0x000fe20002f04270 */
[-C--:B------:R-:W-:Y:S01]  /*4940*/  FMUL R47, R47, R19.reuse ;  /* 0x000000132f2f7220 */ /* 0x080fe20000400000 */
[----:B------:R-:W-:Y:S01]  /*4950*/  ISETP.GT.AND P5, PT, R4, 0x10, PT ;  /* 0x000000100400780c */ /* 0x000fe20003fa4270 */
[----:B------:R1:W-:Y:S01]  /*4960*/  @P2 STG.E desc[UR36][R6.64+0x20], R11 ;  /* 0x0000200b06002986 */ /* 0x0003e2000c101924 */
[-C--:B------:R-:W-:Y:S01]  /*4970*/  FMUL R49, R49, R19.reuse ;  /* 0x0000001331317220 */ /* 0x080fe20000400000 */
[-C--:B------:R-:W-:Y:S01]  /*4980*/  FMUL R51, R51, R19.reuse ;  /* 0x0000001333337220 */ /* 0x080fe20000400000 */
[C---:B------:R-:W-:Y:S01]  /*4990*/  ISETP.GT.AND P2, PT, R3.reuse, RZ, P5 ;  /* 0x000000ff0300720c */ /* 0x040fe20002f44270 */
[----:B------:R-:W-:Y:S01]  /*49a0*/  @P1 STG.E desc[UR36][R6.64+0x24], R29 ;  /* 0x0000241d06001986 */ /* 0x000fe2000c101924 */
[C---:B------:R-:W-:Y:S01]  /*49b0*/  ISETP.GT.AND P1, PT, R3.reuse, RZ, P3 ;  /* 0x000000ff0300720c */ /* 0x040fe20001f24270 */
[-C--:B0-----:R-:W-:Y:S01]  /*49c0*/  FMUL R5, R30, R19.reuse ;  /* 0x000000131e057220 */ /* 0x081fe20000400000 */
[----:B------:R-:W-:Y:S01]  /*49d0*/  ISETP.GT.AND P3, PT, R3, 0x8, P3 ;  /* 0x000000080300780c */ /* 0x000fe20001f64270 */
[-C--:B------:R-:W-:Y:S01]  /*49e0*/  FMUL R53, R53, R19.reuse ;  /* 0x0000001335357220 */ /* 0x080fe20000400000 */
[-C--:B------:R-:W-:Y:S01]  /*49f0*/  FMUL R55, R55, R19.reuse ;  /* 0x0000001337377220 */ /* 0x080fe20000400000 */
[-C--:B------:R-:W-:Y:S01]  /*4a00*/  FMUL R57, R57, R19.reuse ;  /* 0x0000001339397220 */ /* 0x080fe20000400000 */
[----:B------:R0:W-:Y:S01]  /*4a10*/  @P0 STG.E desc[UR36][R8.64+0x20], R5 ;  /* 0x0000200508000986 */ /* 0x0001e2000c101924 */
[-C--:B-1----:R-:W-:Y:S01]  /*4a20*/  FMUL R11, R32, R19.reuse ;  /* 0x00000013200b7220 */ /* 0x082fe20000400000 */
[----:B------:R-:W-:Y:S01]  /*4a30*/  ISETP.GT.AND P0, PT, R3, 0x8, P5 ;  /* 0x000000080300780c */ /* 0x000fe20002f04270 */
[-C--:B------:R-:W-:Y:S01]  /*4a40*/  FMUL R59, R59, R19.reuse ;  /* 0x000000133b3b7220 */ /* 0x080fe20000400000 */
[----:B------:R-:W-:Y:S01]  /*4a50*/  @P4 STG.E desc[UR36][R8.64+0x24], R31 ;  /* 0x0000241f08004986 */ /* 0x000fe2000c101924 */
[C---:B------:R-:W-:Y:S01]  /*4a60*/  ISETP.GT.AND P5, PT, R4.reuse, 0x18, PT ;  /* 0x000000180400780c */ /* 0x040fe20003fa4270 */
[-C--:B------:R-:W-:Y:S01]  /*4a70*/  FMUL R61, R61, R19.reuse ;  /* 0x000000133d3d7220 */ /* 0x080fe20000400000 */
[----:B------:R-:W-:Y:S01]  /*4a80*/  ISETP.GT.AND P4, PT, R4, 0x19, PT ;  /* 0x000000190400780c */ /* 0x000fe20003f84270 */
[----:B------:R1:W-:Y:S01]  /*4a90*/  @P2 STG.E desc[UR36][R6.64+0x40], R11 ;  /* 0x0000400b06002986 */ /* 0x0003e2000c101924 */
[----:B------:R-:W-:Y:S01]  /*4aa0*/  ISETP.GT.AND P2, PT, R3, RZ, P5 ;  /* 0x000000ff0300720c */ /* 0x000fe20002f44270 */
[-C--:B------:R-:W-:Y:S01]  /*4ab0*/  FMUL R63, R63, R19.reuse ;  /* 0x000000133f3f7220 */ /* 0x080fe20000400000 */
[-C--:B------:R-:W-:Y:S01]  /*4ac0*/  FMUL R65, R65, R19.reuse ;  /* 0x0000001341417220 */ /* 0x080fe20000400000 */
        /* <DEDUP_REMOVED lines=32> */
[----:B------:R-:W-:Y:S01]  /*4cd0*/  FMUL R87, R87, R19 ;  /* 0x0000001357577220 */ /* 0x000fe20000400000 */
[----:B------:R-:W-:Y:S01]  /*4ce0*/  ISETP.GT.AND P4, PT, R4, 0x29, PT ;  /* 0x000000290400780c */ /* 0x000fe20003f84270 */
[----:B------:R1:W-:Y:S01]  /*4cf0*/  @P2 STG.E desc[UR36][R6.64+0x80], R11 ;  /* 0x0000800b06002986 */ /* 0x0003e2000c101924 */
[----:B------:R-:W-:-:S03]  /*4d00*/  ISETP.GT.AND P2, PT, R3, RZ, P5 ;  /* 0x000000ff0300720c */ /* 0x000fc60002f44270 */
[----:B------:R-:W-:Y:S01]  /*4d10*/  @P1 STG.E desc[UR36][R6.64+0x84], R41 ;  /* 0x0000842906001986 */ /* 0x000fe2000c101924 */
[C---:B------:R-:W-:Y:S01]  /*4d20*/  ISETP.GT.AND P1, PT, R3.reuse, RZ, P4 ;  /* 0x000000ff0300720c */ /* 0x040fe20002724270 */
[----:B0-----:R-:W-:Y:S01]  /*4d30*/  FMUL R5, R42, R19 ;  /* 0x000000132a057220 */ /* 0x001fe20000400000 */
[----:B------:R-:W-:-:S04]  /*4d40*/  ISETP.GT.AND P4, PT, R3, 0x8, P4 ;  /* 0x000000080300780c */ /* 0x000fc80002784270 */
[----:B------:R0:W-:Y:S01]  /*4d50*/  @P0 STG.E desc[UR36][R8.64+0x80], R5 ;  /* 0x0000800508000986 */ /* 0x0001e2000c101924 */
[----:B-1----:R-:W-:Y:S01]  /*4d60*/  FMUL R11, R44, R19 ;  /* 0x000000132c0b7220 */ /* 0x002fe20000400000 */
[C---:B------:R-:W-:Y:S02]  /*4d70*/  ISETP.GT.AND P0, PT, R3.reuse, 0x8, P5 ;  /* 0x000000080300780c */ /* 0x040fe40002f04270 */
[----:B------:R-:W-:Y:S01]  /*4d80*/  @P3 STG.E desc[UR36][R8.64+0x84], R43 ;  /* 0x0000842b08003986 */ /* 0x000fe2000c101924 */
[C---:B------:R-:W-:Y:S02]  /*4d90*/  ISETP.GT.AND P5, PT, R4.reuse, 0x30, PT ;  /* 0x000000300400780c */ /* 0x040fe40003fa4270 */
        /* <DEDUP_REMOVED lines=21> */
[----:B------:R-:W-:Y:S02]  /*4ef0*/  ISETP.GT.AND P0, PT, R3, 0x8, P5 ;  /* 0x000000080300780c */ /* 0x000fe40002f04270 */
[----:B------:R-:W-:Y:S01]  /*4f00*/  @P3 STG.E desc[UR36][R8.64+0xc4], R51 ;  /* 0x0000c43308003986 */ /* 0x000fe2000c101924 */
[----:B------:R-:W-:-:S03]  /*4f10*/  ISETP.GT.AND P5, PT, R4, 0x40, PT ;  /* 0x000000400400780c */ /* 0x000fc60003fa4270 */
[----:B------:R1:W-:Y:S01]  /*4f20*/  @P2 STG.E desc[UR36][R6.64+0xe0], R11 ;  /* 0x0000e00b06002986 */ /* 0x0003e2000c101924 */
[----:B------:R-:W-:-:S03]  /*4f30*/  ISETP.GT.AND P3, PT, R3, RZ, P5 ;  /* 0x000000ff0300720c */ /* 0x000fc60002f64270 */
[----:B------:R-:W-:Y:S01]  /*4f40*/  @P1 STG.E desc[UR36][R6.64+0xe4], R53 ;  /* 0x0000e43506001986 */ /* 0x000fe2000c101924 */
[----:B------:R-:W-:Y:S01]  /*4f50*/  ISETP.GT.AND P1, PT, R4, 0x41, PT ;  /* 0x000000410400780c */ /* 0x000fe20003f24270 */
[----:B0-----:R-:W-:-:S03]  /*4f60*/  FMUL R5, R54, R19 ;  /* 0x0000001336057220 */ /* 0x001fc60000400000 */
[C---:B------:R-:W-:Y:S02]  /*4f70*/  ISETP.GT.AND P2, PT, R3.reuse, RZ, P1 ;  /* 0x000000ff0300720c */ /* 0x040fe40000f44270 */
[----:B------:R0:W-:Y:S01]  /*4f80*/  @P0 STG.E desc[UR36][R8.64+0xe0], R5 ;  /* 0x0000e00508000986 */ /* 0x0001e2000c101924 */
[-C--:B-1----:R-:W-:Y:S01]  /*4f90*/  FMUL R11, R56, R19.reuse ;  /* 0x00000013380b7220 */ /* 0x082fe20000400000 */
[C---:B------:R-:W-:Y:S02]  /*4fa0*/  ISETP.GT.AND P0, PT, R3.reuse, 0x8, P5 ;  /* 0x000000080300780c */ /* 0x040fe40002f04270 */
[----:B------:R-:W-:Y:S01]  /*4fb0*/  @P4 STG.E desc[UR36][R8.64+0xe4], R55 ;  /* 0x0000e43708004986 */ /* 0x000fe2000c101924 */
[C---:B------:R-:W-:Y:S02]  /*4fc0*/  ISETP.GT.AND P1, PT, R3.reuse, 0x8, P1 ;  /* 0x000000080300780c */ /* 0x040fe40000f24270 */
[C---:B------:R-:W-:Y:S01]  /*4fd0*/  ISETP.GT.AND P5, PT, R4.reuse, 0x48, PT ;  /* 0x000000480400780c */ /* 0x040fe20003fa4270 */
[----:B------:R1:W-:Y:S03]  /*4fe0*/  @P3 STG.E desc[UR36][R6.64+0x100], R11 ;  /* 0x0001000b06003986 */ /* 0x0003e6000c101924 */
[----:B------:R-:W-:Y:S01]  /*4ff0*/  ISETP.GT.AND P4, PT, R3, RZ, P5 ;  /* 0x000000ff0300720c */ /* 0x000fe20002f84270 */
[----:B------:R-:W-:Y:S01]  /*5000*/  @P2 STG.E desc[UR36][R6.64+0x104], R57 ;  /* 0x0001043906002986 */ /* 0x000fe2000c101924 */
[----:B------:R-:W-:Y:S01]  /*5010*/  ISETP.GT.AND P2, PT, R4, 0x49, PT ;  /* 0x000000490400780c */ /* 0x000fe20003f44270 */
[----:B0-----:R-:W-:-:S03]  /*5020*/  FMUL R5, R58, R19 ;  /* 0x000000133a057220 */ /* 0x001fc60000400000 */
[C---:B------:R-:W-:Y:S02]  /*5030*/  ISETP.GT.AND P3, PT, R3.reuse, RZ, P2 ;  /* 0x000000ff0300720c */ /* 0x040fe40001764270 */
[----:B------:R0:W-:Y:S01]  /*5040*/  @P0 STG.E desc[UR36][R8.64+0x100], R5 ;  /* 0x0001000508000986 */ /* 0x0001e2000c101924 */
[----:B-1----:R-:W-:Y:S01]  /*5050*/  FMUL R11, R60, R19 ;  /* 0x000000133c0b7220 */ /* 0x002fe20000400000 */
[C---:B------:R-:W-:Y:S02]  /*5060*/  ISETP.GT.AND P2, PT, R3.reuse, 0x8, P2 ;  /* 0x000000080300780c */ /* 0x040fe40001744270 */
[----:B------:R-:W-:Y:S01]  /*5070*/  @P1 STG.E desc[UR36][R8.64+0x104], R59 ;  /* 0x0001043b08001986 */ /* 0x000fe2000c101924 */
[----:B------:R-:W-:Y:S02]  /*5080*/  ISETP.GT.AND P1, PT, R3, 0x8, P5 ;  /* 0x000000080300780c */ /* 0x000fe40002f24270 */
[C---:B------:R-:W-:Y:S01]  /*5090*/  ISETP.GT.AND P5, PT, R4.reuse, 0x50, PT ;  /* 0x000000500400780c */ /* 0x040fe20003fa4270 */
[----:B------:R1:W-:Y:S01]  /*50a0*/  @P4 STG.E desc[UR36][R6.64+0x120], R11 ;  /* 0x0001200b06004986 */ /* 0x0003e2000c101924 */
[----:B------:R-:W-:-:S03]  /*50b0*/  ISETP.GT.AND P0, PT, R4, 0x51, PT ;  /* 0x000000510400780c */ /* 0x000fc60003f04270 */
[----:B------:R-:W-:Y:S01]  /*50c0*/  @P3 STG.E desc[UR36][R6.64+0x124], R61 ;  /* 0x0001243d06003986 */ /* 0x000fe2000c101924 */
[C---:B------:R-:W-:Y:S01]  /*50d0*/  ISETP.GT.AND P3, PT, R3.reuse, RZ, P5 ;  /* 0x000000ff0300720c */ /* 0x040fe20002f64270 */
[-C--:B0-----:R-:W-:Y:S01]  /*50e0*/  FMUL R5, R62, R19.reuse ;  /* 0x000000133e057220 */ /* 0x081fe20000400000 */
[C---:B------:R-:W-:Y:S02]  /*50f0*/  ISETP.GT.AND P4, PT, R3.reuse, RZ, P0 ;  /* 0x000000ff0300720c */ /* 0x040fe40000784270 */
[C---:B------:R-:W-:Y:S02]  /*5100*/  ISETP.GT.AND P0, PT, R3.reuse, 0x8, P0 ;  /* 0x000000080300780c */ /* 0x040fe40000704270 */
[----:B------:R0:W-:Y:S01]  /*5110*/  @P1 STG.E desc[UR36][R8.64+0x120], R5 ;  /* 0x0001200508001986 */ /* 0x0001e2000c101924 */
[----:B------:R-:W-:Y:S01]  /*5120*/  ISETP.GT.AND P1, PT, R3, 0x8, P5 ;  /* 0x000000080300780c */ /* 0x000fe20002f24270 */
[----:B-1----:R-:W-:Y:S02]  /*5130*/  FMUL R11, R64, R19 ;  /* 0x00000013400b7220 */ /* 0x002fe40000400000 */
[----:B------:R-:W-:Y:S01]  /*5140*/  @P2 STG.E desc[UR36][R8.64+0x124], R63 ;  /* 0x0001243f08002986 */ /* 0x000fe2000c101924 */
[----:B------:R-:W-:-:S03]  /*5150*/  ISETP.GT.AND P2, PT, R4, 0x58, PT ;  /* 0x000000580400780c */ /* 0x000fc60003f44270 */
[----:B------:R1:W-:Y:S01]  /*5160*/  @P3 STG.E desc[UR36][R6.64+0x140], R11 ;  /* 0x0001400b06003986 */ /* 0x0003e2000c101924 */
[C---:B------:R-:W-:Y:S02]  /*5170*/  ISETP.GT.AND P5, PT, R3.reuse, RZ, P2 ;  /* 0x000000ff0300720c */ /* 0x040fe400017a4270 */
[----:B------:R-:W-:Y:S01]  /*5180*/  ISETP.GT.AND P3, PT, R4, 0x59, PT ;  /* 0x000000590400780c */ /* 0x000fe20003f64270 */
[-C--:B0-----:R-:W-:Y:S01]  /*5190*/  FMUL R5, R66, R19.reuse ;  /* 0x0000001342057220 */ /* 0x081fe20000400000 */
[----:B------:R-:W-:Y:S01]  /*51a0*/  @P4 STG.E desc[UR36][R6.64+0x144], R65 ;  /* 0x0001444106004986 */ /* 0x000fe2000c101924 */
[C---:B------:R-:W-:Y:S02]  /*51b0*/  ISETP.GT.AND P2, PT, R3.reuse, 0x8, P2 ;  /* 0x000000080300780c */ /* 0x040fe40001744270 */
[C---:B------:R-:W-:Y:S01]  /*51c0*/  ISETP.GT.AND P4, PT, R3.reuse, RZ, P3 ;  /* 0x000000ff0300720c */ /* 0x040fe20001f84270 */
[----:B------:R0:W-:Y:S01]  /*51d0*/  @P1 STG.E desc[UR36][R8.64+0x140], R5 ;  /* 0x0001400508001986 */ /* 0x0001e2000c101924 */
[----:B------:R-:W-:Y:S01]  /*51e0*/  ISETP.GT.AND P3, PT, R3, 0x8, P3 ;  /* 0x000000080300780c */ /* 0x000fe20001f64270 */
[----:B-1----:R-:W-:-:S02]  /*51f0*/  FMUL R11, R68, R19 ;  /* 0x00000013440b7220 */ /* 0x002fc40000400000 */
[----:B------:R-:W-:Y:S01]  /*5200*/  @P0 STG.E desc[UR36][R8.64+0x144], R67 ;  /* 0x0001444308000986 */ /* 0x000fe2000c101924 */
[C---:B------:R-:W-:Y:S02]  /*5210*/  ISETP.GT.AND P0, PT, R4.reuse, 0x60, PT ;  /* 0x000000600400780c */ /* 0x040fe40003f04270 */
[----:B------:R-:W-:Y:S01]  /*5220*/  ISETP.GT.AND P1, PT, R4, 0x61, PT ;  /* 0x000000610400780c */ /* 0x000fe20003f24270 */
[----:B------:R1:W-:Y:S01]  /*5230*/  @P5 STG.E desc[UR36][R6.64+0x160], R11 ;  /* 0x0001600b06005986 */ /* 0x0003e2000c101924 */
[C---:B------:R-:W-:Y:S02]  /*5240*/  ISETP.GT.AND P5, PT, R3.reuse, RZ, P0 ;  /* 0x000000ff0300720c */ /* 0x040fe400007a4270 */
[C---:B------:R-:W-:Y:S01]  /*5250*/  ISETP.GT.AND P0, PT, R3.reuse, 0x8, P0 ;  /* 0x000000080300780c */ /* 0x040fe20000704270 */
[----:B0-----:R-:W-:Y:S01]  /*5260*/  FMUL R5, R70, R19 ;  /* 0x0000001346057220 */ /* 0x001fe20000400000 */
[----:B------:R-:W-:Y:S01]  /*5270*/  @P4 STG.E desc[UR36][R6.64+0x164], R69 ;  /* 0x0001644506004986 */ /* 0x000fe2000c101924 */
[----:B------:R-:W-:-:S02]  /*5280*/  ISETP.GT.AND P4, PT, R3, RZ, P1 ;  /* 0x000000ff0300720c */ /* 0x000fc40000f84270 */
[----:B------:R-:W-:Y:S01]  /*5290*/  ISETP.GT.AND P1, PT, R3, 0x8, P1 ;  /* 0x000000080300780c */ /* 0x000fe20000f24270 */
[----:B------:R0:W-:Y:S01]  /*52a0*/  @P2 STG.E desc[UR36][R8.64+0x160], R5 ;  /* 0x0001600508002986 */ /* 0x0001e2000c101924 */
[----:B------:R-:W-:Y:S01]  /*52b0*/  ISETP.GT.AND P2, PT, R4, 0x68, PT ;  /* 0x000000680400780c */ /* 0x000fe20003f44270 */
[----:B-1----:R-:W-:Y:S02]  /*52c0*/  FMUL R11, R72, R19 ;  /* 0x00000013480b7220 */ /* 0x002fe40000400000 */
[----:B------:R-:W-:Y:S01]  /*52d0*/  @P3 STG.E desc[UR36][R8.64+0x164], R71 ;  /* 0x0001644708003986 */ /* 0x000fe2000c101924 */
[----:B------:R-:W-:-:S03]  /*52e0*/  ISETP.GT.AND P3, PT, R4, 0x69, PT ;  /* 0x000000690400780c */ /* 0x000fc60003f64270 */
[----:B------:R1:W-:Y:S01]  /*52f0*/  @P5 STG.E desc[UR36][R6.64+0x180], R11 ;  /* 0x0001800b06005986 */ /* 0x0003e2000c101924 */
[C---:B------:R-:W-:Y:S02]  /*5300*/  ISETP.GT.AND P5, PT, R3.reuse, RZ, P2 ;  /* 0x000000ff0300720c */ /* 0x040fe400017a4270 */
[C---:B------:R-:W-:Y:S01]  /*5310*/  ISETP.GT.AND P2, PT, R3.reuse, 0x8, P2 ;  /* 0x000000080300780c */ /* 0x040fe20001744270 */
[-C--:B0-----:R-:W-:Y:S01]  /*5320*/  FMUL R5, R74, R19.reuse ;  /* 0x000000134a057220 */ /* 0x081fe20000400000 */
[----:B------:R-:W-:Y:S01]  /*5330*/  @P4 STG.E desc[UR36][R6.64+0x184], R73 ;  /* 0x0001844906004986 */ /* 0x000fe2000c101924 */
[C---:B------:R-:W-:Y:S02]  /*5340*/  ISETP.GT.AND P4, PT, R3.reuse, RZ, P3 ;  /* 0x000000ff0300720c */ /* 0x040fe40001f84270 */
[----:B------:R-:W-:Y:S01]  /*5350*/  ISETP.GT.AND P3, PT, R3, 0x8, P3 ;  /* 0x000000080300780c */ /* 0x000fe20001f64270 */
[----:B------:R0:W-:Y:S01]  /*5360*/  @P0 STG.E desc[UR36][R8.64+0x180], R5 ;  /* 0x0001800508000986 */ /* 0x0001e2000c101924 */
[----:B------:R-:W-:Y:S01]  /*5370*/  ISETP.GT.AND P0, PT, R4, 0x70, PT ;  /* 0x000000700400780c */ /* 0x000fe20003f04270 */
[----:B-1----:R-:W-:-:S02]  /*5380*/  FMUL R11, R76, R19 ;  /* 0x000000134c0b7220 */ /* 0x002fc40000400000 */
[----:B------:R-:W-:Y:S01]  /*5390*/  @P1 STG.E desc[UR36][R8.64+0x184], R75 ;  /* 0x0001844b08001986 */ /* 0x000fe2000c101924 */
[----:B------:R-:W-:-:S03]  /*53a0*/  ISETP.GT.AND P1, PT, R4, 0x71, PT ;  /* 0x000000710400780c */ /* 0x000fc60003f24270 */
[----:B------:R1:W-:Y:S01]  /*53b0*/  @P5 STG.E desc[UR36][R6.64+0x1a0], R11 ;  /* 0x0001a00b06005986 */ /* 0x0003e2000c101924 */
[C---:B------:R-:W-:Y:S02]  /*53c0*/  ISETP.GT.AND P5, PT, R3.reuse, RZ, P0 ;  /* 0x000000ff0300720c */ /* 0x040fe400007a4270 */
[C---:B------:R-:W-:Y:S01]  /*53d0*/  ISETP.GT.AND P0, PT, R3.reuse, 0x8, P0 ;  /* 0x000000080300780c */ /* 0x040fe20000704270 */
[----:B------:R-:W-:Y:S01]  /*53e0*/  @P4 STG.E desc[UR36][R6.64+0x1a4], R77 ;  /* 0x0001a44d06004986 */ /* 0x000fe2000c101924 */
[-C--:B0-----:R-:W-:Y:S01]  /*53f0*/  FMUL R5, R78, R19.reuse ;  /* 0x000000134e057220 */ /* 0x081fe20000400000 */
[C---:B------:R-:W-:Y:S02]  /*5400*/  ISETP.GT.AND P4, PT, R3.reuse, RZ, P1 ;  /* 0x000000ff0300720c */ /* 0x040fe40000f84270 */
[----:B------:R-:W-:Y:S02]  /*5410*/  ISETP.GT.AND P1, PT, R3, 0x8, P1 ;  /* 0x000000080300780c */ /* 0x000fe40000f24270 */
[----:B------:R0:W-:Y:S01]  /*5420*/  @P2 STG.E desc[UR36][R8.64+0x1a0], R5 ;  /* 0x0001a00508002986 */ /* 0x0001e2000c101924 */
[----:B------:R-:W-:Y:S01]  /*5430*/  ISETP.GT.AND P2, PT, R4, 0x78, PT ;  /* 0x000000780400780c */ /* 0x000fe20003f44270 */
[----:B-1----:R-:W-:-:S02]  /*5440*/  FMUL R11, R80, R19 ;  /* 0x00000013500b7220 */ /* 0x002fc40000400000 */
[----:B------:R-:W-:Y:S01]  /*5450*/  @P3 STG.E desc[UR36][R8.64+0x1a4], R79 ;  /* 0x0001a44f08003986 */ /* 0x000fe2000c101924 */
[----:B------:R-:W-:Y:S01]  /*5460*/  ISETP.GT.AND P3, PT, R4, 0x79, PT ;  /* 0x000000790400780c */ /* 0x000fe20003f64270 */
[----:B------:R-:W-:Y:S02]  /*5470*/  @P5 IMAD.MOV.U32 R4, RZ, RZ, R6 ;  /* 0x000000ffff045224 */ /* 0x000fe400078e0006 */
[----:B0-----:R-:W-:-:S05]  /*5480*/  @P5 IMAD.MOV.U32 R5, RZ, RZ, R7 ;  /* 0x000000ffff055224 */ /* 0x001fca00078e0007 */
[----:B------:R0:W-:Y:S01]  /*5490*/  @P5 STG.E desc[UR36][R4.64+0x1c0], R11 ;  /* 0x0001c00b04005986 */ /* 0x0001e2000c101924 */
[C---:B------:R-:W-:Y:S02]  /*54a0*/  ISETP.GT.AND P5, PT, R3.reuse, RZ, P3 ;  /* 0x000000ff0300720c */ /* 0x040fe40001fa4270 */
[----:B------:R-:W-:Y:S01]  /*54b0*/  ISETP.GT.AND P3, PT, R3, 0x8, P3 ;  /* 0x000000080300780c */ /* 0x000fe20001f64270 */
[----:B0-----:R-:W-:Y:S02]  /*54c0*/  @P4 IMAD.MOV.U32 R4, RZ, RZ, R6 ;  /* 0x000000ffff044224 */ /* 0x001fe400078e0006 */
[----:B------:R-:W-:Y:S01]  /*54d0*/  FMUL R11, R84, R19 ;  /* 0x00000013540b7220 */ /* 0x000fe20000400000 */
[----:B------:R-:W-:-:S05]  /*54e0*/  @P4 IMAD.MOV.U32 R5, RZ, RZ, R7 ;  /* 0x000000ffff054224 */ /* 0x000fca00078e0007 */
[----:B------:R0:W-:Y:S01]  /*54f0*/  @P4 STG.E desc[UR36][R4.64+0x1c4], R81 ;  /* 0x0001c45104004986 */ /* 0x0001e2000c101924 */
[C---:B------:R-:W-:Y:S02]  /*5500*/  ISETP.GT.AND P4, PT, R3.reuse, RZ, P2 ;  /* 0x000000ff0300720c */ /* 0x040fe40001784270 */
[----:B------:R-:W-:Y:S01]  /*5510*/  ISETP.GT.AND P2, PT, R3, 0x8, P2 ;  /* 0x000000080300780c */ /* 0x000fe20001744270 */
[----:B------:R-:W-:Y:S01]  /*5520*/  FMUL R3, R82, R19 ;  /* 0x0000001352037220 */ /* 0x000fe20000400000 */
[----:B0-----:R-:W-:Y:S02]  /*5530*/  @P0 IMAD.MOV.U32 R4, RZ, RZ, R8 ;  /* 0x000000ffff040224 */ /* 0x001fe400078e0008 */
[----:B------:R-:W-:-:S05]  /*5540*/  @P0 IMAD.MOV.U32 R5, RZ, RZ, R9 ;  /* 0x000000ffff050224 */ /* 0x000fca00078e0009 */
[----:B------:R0:W-:Y:S02]  /*5550*/  @P0 STG.E desc[UR36][R4.64+0x1c0], R3 ;  /* 0x0001c00304000986 */ /* 0x0001e4000c101924 */
[----:B0-----:R-:W-:Y:S02]  /*5560*/  @P1 IMAD.MOV.U32 R4, RZ, RZ, R8 ;  /* 0x000000ffff041224 */ /* 0x001fe400078e0008 */
[----:B------:R-:W-:-:S05]  /*5570*/  @P1 IMAD.MOV.U32 R5, RZ, RZ, R9 ;  /* 0x000000ffff051224 */ /* 0x000fca00078e0009 */
[----:B------:R0:W-:Y:S02]  /*5580*/  @P1 STG.E desc[UR36][R4.64+0x1c4], R83 ;  /* 0x0001c45304001986 */ /* 0x0001e4000c101924 */
[----:B0-----:R-:W-:Y:S02]  /*5590*/  @P4 IMAD.MOV.U32 R4, RZ, RZ, R6 ;  /* 0x000000ffff044224 */ /* 0x001fe400078e0006 */
[----:B------:R-:W-:-:S05]  /*55a0*/  @P4 IMAD.MOV.U32 R5, RZ, RZ, R7 ;  /* 0x000000ffff054224 */ /* 0x000fca00078e0007 */
[----:B------:R0:W-:Y:S04]  /*55b0*/  @P4 STG.E desc[UR36][R4.64+0x1e0], R11 ;  /* 0x0001e00b04004986 */ /* 0x0001e8000c101924 */
[----:B------:R4:W-:Y:S01]  /*55c0*/  @P5 STG.E desc[UR36][R6.64+0x1e4], R85 ;  /* 0x0001e45506005986 */ /* 0x0009e2000c101924 */
[----:B0-----:R-:W-:Y:S02]  /*55d0*/  @P2 IMAD.MOV.U32 R4, RZ, RZ, R8 ;  /* 0x000000ffff042224 */ /* 0x001fe400078e0008 */
[----:B------:R-:W-:-:S05]  /*55e0*/  @P2 IMAD.MOV.U32 R5, RZ, RZ, R9 ;  /* 0x000000ffff052224 */ /* 0x000fca00078e0009 */
[----:B------:R4:W-:Y:S04]  /*55f0*/  @P2 STG.E desc[UR36][R4.64+0x1e0], R13 ;  /* 0x0001e00d04002986 */ /* 0x0009e8000c101924 */
[----:B------:R4:W-:Y:S02]  /*5600*/  @P3 STG.E desc[UR36][R8.64+0x1e4], R87 ;  /* 0x0001e45708003986 */ /* 0x0009e4000c101924 */
.L_x_154:
[----:B------:R-:W-:Y:S05]  /*5610*/  BSYNC B0 ;  /* 0x0000000000007941 */ /* 0x000fea0003800000 */
.L_x_28:
[----:B------:R-:W-:Y:S01]  /*5620*/  IADD3 R16, P0, R16, UR38, RZ ;  /* 0x0000002610107c10 */ /* 0x000fe2000ff1e0ff */
[----:B------:R-:W-:Y:S01]  /*5630*/  ULDC.64 UR4, c[0x0][0x650] ;  /* 0x0001940000047ab9 */ /* 0x000fe20000000a00 */
[----:B------:R-:W-:Y:S01]  /*5640*/  PRMT R3, RZ, 0x7610, R3 ;  /* 0x00007610ff037816 */ /* 0x000fe20000000003 */
[----:B------:R-:W-:Y:S01]  /*5650*/  IMAD.MOV.U32 R100, RZ, RZ, -0x1 ;  /* 0xffffffffff647424 */ /* 0x000fe200078e00ff */
[----:B------:R-:W-:Y:S01]  /*5660*/  IADD3.X R17, R17, UR41, RZ, P0, !PT ;  /* 0x0000002911117c10 */ /* 0x000fe200087fe4ff */
[----:B------:R-:W-:Y:S01]  /*5670*/  IMAD.MOV.U32 R99, RZ, RZ, -0x1 ;  /* 0xffffffffff637424 */ /* 0x000fe200078e00ff */
[----:B------:R-:W-:-:S04]  /*5680*/  ISETP.GE.U32.AND P0, PT, R16, UR4, PT ;  /* 0x0000000410007c0c */ /* 0x000fc8000bf06070 */
[----:B------:R-:W-:-:S13]  /*5690*/  ISETP.GE.U32.AND.EX P0, PT, R17, UR5, PT, P0 ;  /* 0x0000000511007c0c */ /* 0x000fda000bf06100 */
[----:B------:R-:W-:Y:S05]  /*56a0*/  @P0 BRA `(.L_x_155) ;  /* 0x00000004004c0947 */ /* 0x000fea0003800000 */
[----:B--2---:R-:W2:Y:S01]  /*56b0*/  LDC.64 R10, c[0x0][0x628] ;  /* 0x00018a00ff0a7b82 */ /* 0x004ea20000000a00 */
[----:B0--3--:R-:W0:Y:S01]  /*56c0*/  S2R R12, SR_CTAID.X ;  /* 0x00000000000c7919 */ /* 0x009e220000002500 */
[----:B-1--4-:R-:W-:Y:S02]  /*56d0*/  IMAD.MOV.U32 R8, RZ, RZ, R16 ;  /* 0x000000ffff087224 */ /* 0x012fe400078e0010 */
[----:B------:R-:W-:Y:S01]  /*56e0*/  IMAD.MOV.U32 R9, RZ, RZ, R17 ;  /* 0x000000ffff097224 */ /* 0x000fe200078e0011 */
[----:B------:R-:W1:Y:S03]  /*56f0*/  S2R R20, SR_CTAID.Y ;  /* 0x0000000000147919 */ /* 0x000e660000002600 */
[----:B------:R-:W3:Y:S08]  /*5700*/  LDC R0, c[0x0][0x630] ;  /* 0x00018c00ff007b82 */ /* 0x000ef00000000800 */
[----:B------:R-:W4:Y:S01]  /*5710*/  LDC.64 R14, c[0x0][0x620] ;  /* 0x00018800ff0e7b82 */ /* 0x000f220000000a00 */
[----:B--2---:R-:W-:-:S04]  /*5720*/  ISETP.NE.U32.AND P0, PT, R10, RZ, PT ;  /* 0x000000ff0a00720c */ /* 0x004fc80003f05070 */
[----:B------:R-:W-:-:S13]  /*5730*/  ISETP.NE.AND.EX P0, PT, R11, RZ, PT, P0 ;  /* 0x000000ff0b00720c */ /* 0x000fda0003f05300 */
[----:B01-34-:R-:W-:Y:S05]  /*5740*/  @!P0 BRA `(.L_x_156) ;  /* 0x0000000000288947 */ /* 0x01bfea0003800000 */
        /* <DEDUP_REMOVED lines=10> */
.L_x_156:
[-CC-:B------:R-:W-:Y:S01]  /*57f0*/  SHF.R.U64 R99, R8, R0.reuse, R9.reuse ;  /* 0x0000000008637219 */ /* 0x180fe20000001209 */
[----:B------:R-:W0:Y:S01]  /*5800*/  LDC.64 R26, c[0x0][0x640] ;  /* 0x00019000ff1a7b82 */ /* 0x000e220000000a00 */
[----:B------:R-:W-:Y:S01]  /*5810*/  SHF.R.U32.HI R0, RZ, R0, R9 ;  /* 0x00000000ff007219 */ /* 0x000fe20000011609 */
[----:B------:R-:W-:Y:S01]  /*5820*/  ULDC UR4, c[0x0][0x150] ;  /* 0x0000540000047ab9 */ /* 0x000fe20000000800 */
[----:B------:R-:W-:Y:S02]  /*5830*/  IADD3 R3, P0, RZ, -R99, RZ ;  /* 0x80000063ff037210 */ /* 0x000fe40007f1e0ff */
[----:B------:R-:W-:-:S03]  /*5840*/  I2FP.F32.U32 R7, R12 ;  /* 0x0000000c00077245 */ /* 0x000fc60000201000 */
[----:B------:R-:W1:Y:S01]  /*5850*/  LDC R6, c[0x0][0x618] ;  /* 0x00018600ff067b82 */ /* 0x000e620000000800 */
[----:B------:R-:W-:Y:S02]  /*5860*/  IMAD.X R5, RZ, RZ, ~R0, P0 ;  /* 0x000000ffff057224 */ /* 0x000fe400000e0e00 */
[----:B------:R-:W-:Y:S01]  /*5870*/  FMUL R7, R7, UR4 ;  /* 0x0000000407077c20 */ /* 0x000fe20008400000 */
[----:B------:R-:W-:Y:S01]  /*5880*/  ULDC UR4, c[0x0][0x154] ;  /* 0x0000550000047ab9 */ /* 0x000fe20000000800 */
[-C--:B------:R-:W-:Y:S02]  /*5890*/  IMAD R0, R5, R14.reuse, RZ ;  /* 0x0000000e05007224 */ /* 0x080fe400078e02ff */
[C---:B------:R-:W-:Y:S01]  /*58a0*/  IMAD.WIDE.U32 R4, R3.reuse, R14, R16 ;  /* 0x0000000e03047225 */ /* 0x040fe200078e0010 */
[----:B------:R-:W2:Y:S01]  /*58b0*/  LDC R8, c[0x0][0x608] ;  /* 0x00018200ff087b82 */ /* 0x000ea20000000800 */
[----:B------:R-:W3:Y:S02]  /*58c0*/  F2I.U32.TRUNC.NTZ R7, R7 ;  /* 0x0000000700077305 */ /* 0x000ee4000020f000 */
[----:B------:R-:W-:Y:S01]  /*58d0*/  IMAD R3, R3, R15, R0 ;  /* 0x0000000f03037224 */ /* 0x000fe200078e0200 */
[----:B------:R-:W-:-:S03]  /*58e0*/  I2FP.F32.U32 R0, R20 ;  /* 0x0000001400007245 */ /* 0x000fc60000201000 */
[----:B------:R-:W-:Y:S01]  /*58f0*/  IMAD.IADD R3, R5, 0x1, R3 ;  /* 0x0000000105037824 */ /* 0x000fe200078e0203 */
[----:B------:R-:W4:Y:S01]  /*5900*/  LDC R11, c[0x0][0x658] ;  /* 0x00019600ff0b7b82 */ /* 0x000f220000000800 */
[----:B0-----:R-:W-:-:S04]  /*5910*/  ISETP.NE.U32.AND P0, PT, R26, RZ, PT ;  /* 0x000000ff1a00720c */ /* 0x001fc80003f05070 */
[----:B------:R-:W-:-:S03]  /*5920*/  ISETP.NE.AND.EX P0, PT, R27, RZ, PT, P0 ;  /* 0x000000ff1b00720c */ /* 0x000fc60003f05300 */
[----:B------:R-:W0:Y:S01]  /*5930*/  LDC R9, c[0x0][0x144] ;  /* 0x00005100ff097b82 */ /* 0x000e220000000800 */
[-C--:B-1----:R-:W-:Y:S01]  /*5940*/  SHF.R.U64 R10, R4, R6.reuse, R3 ;  /* 0x00000006040a7219 */ /* 0x082fe20000001203 */
[----:B---3--:R-:W-:Y:S01]  /*5950*/  IMAD.MOV R7, RZ, RZ, -R7 ;  /* 0x000000ffff077224 */ /* 0x008fe200078e0a07 */
[----:B------:R-:W-:Y:S01]  /*5960*/  SHF.R.U32.HI R3, RZ, R6, R3 ;  /* 0x00000006ff037219 */ /* 0x000fe20000011603 */
[----:B------:R-:W-:-:S04]  /*5970*/  FMUL R6, R0, UR4 ;  /* 0x0000000400067c20 */ /* 0x000fc80008400000 */
[----:B------:R-:W1:Y:S01]  /*5980*/  LDC R21, c[0x0][0x148] ;  /* 0x00005200ff157b82 */ /* 0x000e620000000800 */
[----:B------:R3:W0:Y:S01]  /*5990*/  F2I.U32.TRUNC.NTZ R14, R6 ;  /* 0x00000006000e7305 */ /* 0x000622000020f000 */
[-CC-:B--2---:R-:W-:Y:S02]  /*59a0*/  SHF.R.U64 R13, R10, R8.reuse, R3.reuse ;  /* 0x000000080a0d7219 */ /* 0x184fe40000001203 */
[----:B------:R-:W-:-:S04]  /*59b0*/  SHF.R.U32.HI R0, RZ, R8, R3 ;  /* 0x00000008ff007219 */ /* 0x000fc80000011603 */
[----:B------:R-:W2:Y:S01]  /*59c0*/  LDC R24, c[0x0][0x648] ;  /* 0x00019200ff187b82 */ /* 0x000ea20000000800 */
[-CC-:B----4-:R-:W-:Y:S02]  /*59d0*/  SHF.R.U64 R15, R13, R11.reuse, R0.reuse ;  /* 0x0000000b0d0f7219 */ /* 0x190fe40000001200 */
[----:B------:R-:W-:Y:S02]  /*59e0*/  SHF.R.U32.HI R5, RZ, R11, R0 ;  /* 0x0000000bff057219 */ /* 0x000fe40000011600 */
[----:B------:R-:W-:-:S03]  /*59f0*/  MOV R4, R15 ;  /* 0x0000000f00047202 */ /* 0x000fc60000000f00 */
[----:B------:R-:W4:Y:S01]  /*5a00*/  LDC R28, c[0x0][0x638] ;  /* 0x00018e00ff1c7b82 */ /* 0x000f220000000800 */
[----:B0-----:R-:W-:-:S07]  /*5a10*/  IMAD R25, R9, R7, R12 ;  /* 0x0000000709197224 */ /* 0x001fce00078e020c */
[----:B------:R-:W0:Y:S08]  /*5a20*/  LDC R29, c[0x0][0x610] ;  /* 0x00018400ff1d7b82 */ /* 0x000e300000000800 */
[----:B------:R-:W0:Y:S01]  /*5a30*/  LDC R30, c[0x0][0x600] ;  /* 0x00018000ff1e7b82 */ /* 0x000e220000000800 */
[----:B-123--:R-:W-:Y:S05]  /*5a40*/  @!P0 BRA `(.L_x_157) ;  /* 0x0000000000288947 */ /* 0x00efea0003800000 */
        /* <DEDUP_REMOVED lines=10> */
.L_x_157:
[----:B------:R-:W-:Y:S01]  /*5af0*/  ISETP.NE.AND P0, PT, R2, 0x1, PT ;  /* 0x000000010200780c */ /* 0x000fe20003f05270 */
[----:B------:R-:W-:Y:S01]  /*5b00*/  IMAD.MOV R14, RZ, RZ, -R14 ;  /* 0x000000ffff0e7224 */ /* 0x000fe200078e0a0e */
[----:B------:R-:W-:Y:S02]  /*5b10*/  SHF.R.U64 R0, R4, R24, R5 ;  /* 0x0000001804007219 */ /* 0x000fe40000001205 */
[----:B------:R-:W-:Y:S02]  /*5b20*/  LOP3.LUT R3, R13, R96, RZ, 0xc0, !PT ;  /* 0x000000600d037212 */ /* 0x000fe400078ec0ff */
[----:B------:R-:W-:Y:S01]  /*5b30*/  LOP3.LUT R10, R10, R95, RZ, 0xc0, !PT ;  /* 0x0000005f0a0a7212 */ /* 0x000fe200078ec0ff */
[----:B------:R-:W-:Y:S02]  /*5b40*/  IMAD.MOV R4, RZ, RZ, -R0 ;  /* 0x000000ffff047224 */ /* 0x000fe400078e0a00 */
[----:B------:R-:W-:Y:S02]  /*5b50*/  IMAD R0, R90, R0, R3 ;  /* 0x000000005a007224 */ /* 0x000fe400078e0203 */
[----:B----4-:R-:W-:-:S02]  /*5b60*/  IMAD R3, R4, R28, R15 ;  /* 0x0000001c04037224 */ /* 0x010fc400078e020f */
[----:B------:R-:W-:Y:S02]  /*5b70*/  @P0 IMAD R25, R21, R14, R20 ;  /* 0x0000000e15190224 */ /* 0x000fe400078e0214 */
[----:B0-----:R-:W-:Y:S02]  /*5b80*/  IMAD R5, R3, R30, R10 ;  /* 0x0000001e03057224 */ /* 0x001fe400078e020a */
[----:B------:R-:W-:Y:S02]  /*5b90*/  IMAD R0, R0, R29, R25 ;  /* 0x0000001d00007224 */ /* 0x000fe400078e0219 */
[----:B------:R-:W-:-:S03]  /*5ba0*/  IMAD.MOV.U32 R4, RZ, RZ, 0x1 ;  /* 0x00000001ff047424 */ /* 0x000fc600078e00ff */
[----:B------:R-:W-:Y:S02]  /*5bb0*/  SEL R100, R5, R0, !P0 ;  /* 0x0000000005647207 */ /* 0x000fe40004000000 */
[----:B------:R-:W-:Y:S02]  /*5bc0*/  PRMT R3, R4, 0x7610, R3 ;  /* 0x0000761004037816 */ /* 0x000fe40000000003 */
[----:B------:R-:W-:-:S07]  /*5bd0*/  SEL R0, R0, R5, !P0 ;  /* 0x0000000500007207 */ /* 0x000fce0004000000 */
.L_x_155:
[----:B------:R-:W-:Y:S01]  /*5be0*/  LOP3.LUT P0, RZ, R3, 0xff, RZ, 0xc0, !PT ;  /* 0x000000ff03ff7812 */ /* 0x000fe2000780c0ff */
[----:B------:R-:W-:Y:S01]  /*5bf0*/  UIMAD.WIDE.U32 UR4, UR42, -0x33333333, URZ ;  /* 0xcccccccd2a0478a5 */ /* 0x000fe2000f8e003f */
[----:B------:R-:W-:-:S03]  /*5c00*/  IMAD.MOV.U32 R101, RZ, RZ, R0 ;  /* 0x000000ffff657224 */ /* 0x000fc600078e0000 */
[----:B------:R-:W-:-:S04]  /*5c10*/  USHF.R.U32.HI UR4, URZ, 0x2, UR5 ;  /* 0x000000023f047899 */ /* 0x000fc80008011605 */
[----:B------:R-:W-:-:S04]  /*5c20*/  UIMAD UR42, UR4, -0x5, UR42 ;  /* 0xfffffffb042a78a4 */ /* 0x000fc8000f8e022a */
[----:B------:R-:W-:Y:S08]  /*5c30*/  @P0 BRA `(.L_x_158) ;  /* 0xffffffb400680947 */ /* 0x000ff0000383ffff */
[----:B------:R-:W-:Y:S05]  /*5c40*/  EXIT ;  /* 0x000000000000794d */ /* 0x000fea0003800000 */
.L_x_3:
        /* <DEDUP_REMOVED lines=26> */
.L_x_160:
[--C-:B------:R-:W-:Y:S01]  /*5df0*/  SHF.R.U64 R14, R12, R20, R13.reuse ;  /* 0x000000140c0e7219 */ /* 0x100fe2000000120d */
[----:B------:R-:W0:Y:S01]  /*5e00*/  LDC R24, c[0x0][0x618] ;  /* 0x00018600ff187b82 */ /* 0x000e220000000800 */
[----:B------:R-:W-:Y:S01]  /*5e10*/  I2FP.F32.U32 R8, R6 ;  /* 0x0000000600087245 */ /* 0x000fe20000201000 */
[----:B------:R-:W-:Y:S01]  /*5e20*/  ULDC UR4, c[0x0][0x150] ;  /* 0x0000540000047ab9 */ /* 0x000fe20000000800 */
[----:B------:R-:W-:Y:S02]  /*5e30*/  SHF.R.U32.HI R7, RZ, R20, R13 ;  /* 0x00000014ff077219 */ /* 0x000fe4000001160d */
[----:B------:R-:W-:Y:S01]  /*5e40*/  IADD3 R11, P0, RZ, -R14, RZ ;  /* 0x8000000eff0b7210 */ /* 0x000fe20007f1e0ff */
[----:B------:R-:W-:Y:S01]  /*5e50*/  FMUL R13, R8, UR4 ;  /* 0x00000004080d7c20 */ /* 0x000fe20008400000 */
[----:B------:R-:W-:Y:S01]  /*5e60*/  ULDC UR4, c[0x0][0x154] ;  /* 0x0000550000047ab9 */ /* 0x000fe20000000800 */
[----:B------:R-:W1:Y:S02]  /*5e70*/  LDC.64 R26, c[0x0][0x640] ;  /* 0x00019000ff1a7b82 */ /* 0x000e640000000a00 */
[----:B------:R-:W-:-:S02]  /*5e80*/  IMAD.X R7, RZ, RZ, ~R7, P0 ;  /* 0x000000ffff077224 */ /* 0x000fc400000e0e07 */
[----:B------:R-:W2:Y:S01]  /*5e90*/  F2I.U32.TRUNC.NTZ R13, R13 ;  /* 0x0000000d000d7305 */ /* 0x000ea2000020f000 */
[----:B------:R-:W-:-:S03]  /*5ea0*/  IMAD.WIDE.U32 R8, R11, R22, R16 ;  /* 0x000000160b087225 */ /* 0x000fc600078e0010 */
[----:B------:R-:W3:Y:S01]  /*5eb0*/  LDC R15, c[0x0][0x144] ;  /* 0x00005100ff0f7b82 */ /* 0x000ee20000000800 */
[----:B------:R-:W-:-:S04]  /*5ec0*/  IMAD R10, R7, R22, RZ ;  /* 0x00000016070a7224 */ /* 0x000fc800078e02ff */
[----:B------:R-:W-:Y:S02]  /*5ed0*/  IMAD R7, R11, R23, R10 ;  /* 0x000000170b077224 */ /* 0x000fe400078e020a */
[----:B------:R-:W-:Y:S01]  /*5ee0*/  IMAD.MOV.U32 R10, RZ, RZ, -0x1 ;  /* 0xffffffffff0a7424 */ /* 0x000fe200078e00ff */
[----:B------:R-:W4:Y:S01]  /*5ef0*/  LDC R20, c[0x0][0x608] ;  /* 0x00018200ff147b82 */ /* 0x000f220000000800 */
[----:B------:R-:W-:Y:S01]  /*5f00*/  IMAD.IADD R7, R9, 0x1, R7 ;  /* 0x0000000109077824 */ /* 0x000fe200078e0207 */
[----:B------:R-:W-:-:S04]  /*5f10*/  I2FP.F32.U32 R9, R5 ;  /* 0x0000000500097245 */ /* 0x000fc80000201000 */
[-C--:B0-----:R-:W-:Y:S01]  /*5f20*/  SHF.R.U64 R12, R8, R24.reuse, R7 ;  /* 0x00000018080c7219 */ /* 0x081fe20000001207 */
[----:B--2---:R-:W-:Y:S01]  /*5f30*/  IMAD.MOV R8, RZ, RZ, -R13 ;  /* 0x000000ffff087224 */ /* 0x004fe200078e0a0d */
[----:B------:R-:W0:Y:S01]  /*5f40*/  LDC R11, c[0x0][0x658] ;  /* 0x00019600ff0b7b82 */ /* 0x000e220000000800 */
[----:B-1----:R-:W-:Y:S01]  /*5f50*/  ISETP.NE.U32.AND P0, PT, R26, RZ, PT ;  /* 0x000000ff1a00720c */ /* 0x002fe20003f05070 */
[----:B------:R-:W-:Y:S01]  /*5f60*/  FMUL R9, R9, UR4 ;  /* 0x0000000409097c20 */ /* 0x000fe20008400000 */
[----:B------:R-:W-:Y:S02]  /*5f70*/  SHF.R.U32.HI R7, RZ, R24, R7 ;  /* 0x00000018ff077219 */ /* 0x000fe40000011607 */
[----:B------:R-:W-:-:S03]  /*5f80*/  ISETP.NE.AND.EX P0, PT, R27, RZ, PT, P0 ;  /* 0x000000ff1b00720c */ /* 0x000fc60003f05300 */
[----:B------:R-:W1:Y:S01]  /*5f90*/  LDC R22, c[0x0][0x148] ;  /* 0x00005200ff167b82 */ /* 0x000e620000000800 */
[----:B---3--:R-:W-:Y:S02]  /*5fa0*/  IMAD R23, R15, R8, R6 ;  /* 0x000000080f177224 */ /* 0x008fe400078e0206 */
[----:B------:R-:W-:-:S05]  /*5fb0*/  IMAD.MOV.U32 R8, RZ, RZ, 0x1 ;  /* 0x00000001ff087424 */ /* 0x000fca00078e00ff */
[----:B------:R-:W2:Y:S01]  /*5fc0*/  LDC R21, c[0x0][0x600] ;  /* 0x00018000ff157b82 */ /* 0x000ea20000000800 */
[-CC-:B----4-:R-:W-:Y:S02]  /*5fd0*/  SHF.R.U64 R15, R12, R20.reuse, R7.reuse ;  /* 0x000000140c0f7219 */ /* 0x190fe40000001207 */
[----:B------:R-:W-:Y:S02]  /*5fe0*/  SHF.R.U32.HI R6, RZ, R20, R7 ;  /* 0x00000014ff067219 */ /* 0x000fe40000011607 */
[----:B------:R3:W4:Y:S03]  /*5ff0*/  F2I.U32.TRUNC.NTZ R20, R9 ;  /* 0x0000000900147305 */ /* 0x000726000020f000 */
[----:B------:R-:W1:Y:S01]  /*6000*/  LDC R25, c[0x0][0x648] ;  /* 0x00019200ff197b82 */ /* 0x000e620000000800 */
[-C--:B0-----:R-:W-:Y:S02]  /*6010*/  SHF.R.U64 R19, R15, R11.reuse, R6 ;  /* 0x0000000b0f137219 */ /* 0x081fe40000001206 */
[----:B------:R-:W-:-:S02]  /*6020*/  SHF.L.U32 R10, R10, R11, RZ ;  /* 0x0000000b0a0a7219 */ /* 0x000fc400000006ff */
[-C--:B------:R-:W-:Y:S01]  /*6030*/  SHF.R.U32.HI R7, RZ, R11.reuse, R6 ;  /* 0x0000000bff077219 */ /* 0x080fe20000011606 */
[----:B------:R-:W-:Y:S01]  /*6040*/  IMAD.MOV.U32 R6, RZ, RZ, R19 ;  /* 0x000000ffff067224 */ /* 0x000fe200078e0013 */
[----:B------:R-:W-:Y:S01]  /*6050*/  SHF.L.U32 R24, R8, R11, RZ ;  /* 0x0000000b08187219 */ /* 0x000fe200000006ff */
[----:B------:R-:W0:Y:S01]  /*6060*/  LDC R28, c[0x0][0x638] ;  /* 0x00018e00ff1c7b82 */ /* 0x000e220000000800 */
[----:B------:R-:W-:-:S07]  /*6070*/  LOP3.LUT R30, RZ, R10, RZ, 0x33, !PT ;  /* 0x0000000aff1e7212 */ /* 0x000fce00078e33ff */
[----:B------:R-:W0:Y:S01]  /*6080*/  LDC R29, c[0x0][0x610] ;  /* 0x00018400ff1d7b82 */ /* 0x000e220000000800 */
[----:B---34-:R-:W-:Y:S05]  /*6090*/  @!P0 BRA `(.L_x_161) ;  /* 0x0000000000288947 */ /* 0x018fea0003800000 */
[----:B------:R-:W3:Y:S02]  /*60a0*/  LDC R6, c[0x0][0x64c] ;  /* 0x00019300ff067b82 */ /* 0x000ee40000000800 */
[----:B---3--:R-:W-:-:S05]  /*60b0*/  IADD3 R11, P0, R19, R6, RZ ;  /* 0x00000006130b7210 */ /* 0x008fca0007f1e0ff */
        /* <DEDUP_REMOVED lines=8> */
.L_x_161:
[----:B------:R-:W-:Y:S01]  /*6140*/  ISETP.NE.AND P0, PT, R2, 0x1, PT ;  /* 0x000000010200780c */ /* 0x000fe20003f05270 */
[----:B--2---:R-:W-:Y:S01]  /*6150*/  VIADD R9, R21, 0xffffffff ;  /* 0xffffffff15097836 */ /* 0x004fe20000000000 */
[----:B-1----:R-:W-:Y:S01]  /*6160*/  SHF.R.U64 R7, R6, R25, R7 ;  /* 0x0000001906077219 */ /* 0x002fe20000001207 */
[----:B------:R-:W-:Y:S01]  /*6170*/  IMAD.MOV R20, RZ, RZ, -R20 ;  /* 0x000000ffff147224 */ /* 0x000fe200078e0a14 */
[----:B------:R-:W-:Y:S02]  /*6180*/  LOP3.LUT R6, R15, R30, RZ, 0xc0, !PT ;  /* 0x0000001e0f067212 */ /* 0x000fe400078ec0ff */
[----:B------:R-:W-:Y:S01]  /*6190*/  LOP3.LUT R12, R12, R9, RZ, 0xc0, !PT ;  /* 0x000000090c0c7212 */ /* 0x000fe200078ec0ff */
[----:B------:R-:W-:Y:S02]  /*61a0*/  IMAD.MOV R8, RZ, RZ, -R7 ;  /* 0x000000ffff087224 */ /* 0x000fe400078e0a07 */
[----:B------:R-:W-:Y:S02]  /*61b0*/  IMAD R6, R24, R7, R6 ;  /* 0x0000000718067224 */ /* 0x000fe400078e0206 */
[----:B------:R-:W-:-:S02]  /*61c0*/  IMAD.MOV.U32 R9, RZ, RZ, 0x1 ;  /* 0x00000001ff097424 */ /* 0x000fc400078e00ff */
[----:B------:R-:W-:Y:S02]  /*61d0*/  @P0 IMAD R23, R22, R20, R5 ;  /* 0x0000001416170224 */ /* 0x000fe400078e0205 */
[----:B0-----:R-:W-:Y:S02]  /*61e0*/  IMAD R5, R8, R28, R19 ;  /* 0x0000001c08057224 */ /* 0x001fe400078e0213 */
[----:B------:R-:W-:Y:S02]  /*61f0*/  IMAD R19, R6, R29, R23 ;  /* 0x0000001d06137224 */ /* 0x000fe400078e0217 */
[----:B------:R-:W-:Y:S02]  /*6200*/  IMAD R6, R5, R21, R12 ;  /* 0x0000001505067224 */ /* 0x000fe400078e020c */
[----:B------:R-:W-:-:S03]  /*6210*/  IMAD.MOV.U32 R8, RZ, RZ, R14 ;  /* 0x000000ffff087224 */ /* 0x000fc600078e000e */
[----:B------:R-:W-:Y:S02]  /*6220*/  SEL R20, R6, R19, !P0 ;  /* 0x0000001306147207 */ /* 0x000fe40004000000 */
[----:B------:R-:W-:-:S07]  /*6230*/  SEL R19, R19, R6, !P0 ;  /* 0x0000000613137207 */ /* 0x000fce0004000000 */
.L_x_159:
[----:B------:R-:W-:-:S08]  /*6240*/  NOP ;  /* 0x0000000000007918 */ /* 0x000fd00000000000 */
[----:B------:R-:W0:-:S00]  /*6250*/  USETMAXREG.DEALLOC.CTAPOOL 0x28 ;  /* 0x00000028000079c8 */ /* 0x000e0000080e0500 */
[----:B0-----:R-:W-:-:S13]  /*6260*/  ISETP.NE.AND P0, PT, R0, RZ, PT ;  /* 0x000000ff0000720c */ /* 0x001fda0003f05270 */
[----:B------:R-:W-:Y:S05]  /*6270*/  @P0 EXIT ;  /* 0x000000000000094d */ /* 0x000fea0003800000 */
[----:B------:R-:W-:Y:S01]  /*6280*/  LOP3.LUT P0, RZ, R9, 0xff, RZ, 0xc0, !PT ;  /* 0x000000ff09ff7812 */ /* 0x000fe2000780c0ff */
[----:B------:R-:W-:Y:S02]  /*6290*/  IMAD.MOV.U32 R0, RZ, RZ, 0x1 ;  /* 0x00000001ff007424 */ /* 0x000fe400078e00ff */
[----:B------:R-:W-:-:S10]  /*62a0*/  IMAD.MOV.U32 R12, RZ, RZ, RZ ;  /* 0x000000ffff0c7224 */ /* 0x000fd400078e00ff */
[----:B------:R-:W-:Y:S05]  /*62b0*/  @!P0 BRA `(.L_x_162) ;  /* 0x0000000c003c8947 */ /* 0x000fea0003800000 */
[----:B------:R-:W0:Y:S01]  /*62c0*/  LDC R0, c[0x0][0x28c] ;  /* 0x0000a300ff007b82 */ /* 0x000e220000000800 */
[----:B------:R-:W-:Y:S01]  /*62d0*/  LOP3.LUT P0, RZ, R3, 0x1f, RZ, 0xc0, !PT ;  /* 0x0000001f03ff7812 */ /* 0x000fe2000780c0ff */
[----:B------:R-:W-:Y:S01]  /*62e0*/  ULDC UR5, c[0x0][0x658] ;  /* 0x0001960000057ab9 */ /* 0x000fe20000000800 */
[----:B------:R-:W-:Y:S01]  /*62f0*/  UMOV UR6, 0xffffffff ;  /* 0xffffffff00067882 */ /* 0x000fe20000000000 */
[----:B------:R-:W-:Y:S01]  /*6300*/  BSSY B0, `(.L_x_162) ;  /* 0x00000ca000007945 */ /* 0x000fe20003800000 */
[----:B------:R-:W-:Y:S01]  /*6310*/  USHF.L.U32 UR6, UR6, UR5, URZ ;  /* 0x0000000506067299 */ /* 0x000fe2000800063f */
[C---:B------:R-:W-:Y:S01]  /*6320*/  ISETP.NE.AND P2, PT, R4.reuse, RZ, PT ;  /* 0x000000ff0400720c */ /* 0x040fe20003f45270 */
[----:B------:R-:W-:Y:S01]  /*6330*/  UMOV UR7, 0x1 ;  /* 0x0000000100077882 */ /* 0x000fe20000000000 */
[----:B------:R-:W-:Y:S01]  /*6340*/  ISETP.NE.OR P0, PT, R4, RZ, !P0 ;  /* 0x000000ff0400720c */ /* 0x000fe20004705670 */
[----:B------:R-:W-:Y:S01]  /*6350*/  IMAD.MOV.U32 R13, RZ, RZ, 0x1 ;  /* 0x00000001ff0d7424 */ /* 0x000fe200078e00ff */
[----:B------:R-:W-:Y:S01]  /*6360*/  LOP3.LUT R11, R18, 0x2, RZ, 0xfc, !PT ;  /* 0x00000002120b7812 */ /* 0x000fe200078efcff */
[----:B------:R-:W-:Y:S01]  /*6370*/  IMAD.MOV.U32 R12, RZ, RZ, RZ ;  /* 0x000000ffff0c7224 */ /* 0x000fe200078e00ff */
[----:B------:R-:W-:Y:S01]  /*6380*/  ULDC UR4, c[0x0][0x600] ;  /* 0x0001800000047ab9 */ /* 0x000fe20000000800 */
[----:B------:R-:W-:-:S02]  /*6390*/  USHF.L.U32 UR13, UR7, UR5, URZ ;  /* 0x00000005070d7299 */ /* 0x000fc4000800063f */
[----:B------:R-:W-:Y:S02]  /*63a0*/  UIADD3 UR4, UR4, -0x1, URZ ;  /* 0xffffffff04047890 */ /* 0x000fe4000fffe03f */
[----:B------:R-:W-:Y:S01]  /*63b0*/  ULOP3.LUT UR5, URZ, UR6, URZ, 0x33, !UPT ;  /* 0x000000063f057292 */ /* 0x000fe2000f8e333f */
[----:B------:R-:W-:Y:S01]  /*63c0*/  ULDC.64 UR22, c[0x0][0x198] ;  /* 0x0000660000167ab9 */ /* 0x000fe20000000a00 */
[----:B0-----:R-:W-:-:S05]  /*63d0*/  VIADD R0, R0, 0x3f ;  /* 0x0000003f00007836 */ /* 0x001fca0000000000 */
[----:B------:R-:W-:-:S04]  /*63e0*/  SHF.R.S32.HI R3, RZ, 0x1f, R0 ;  /* 0x0000001fff037819 */ /* 0x000fc80000011400 */
[----:B------:R-:W-:Y:S01]  /*63f0*/  LEA.HI R3, R3, R0, RZ, 0x6 ;  /* 0x0000000003037211 */ /* 0x000fe200078f30ff */
[----:B------:R-:W-:-:S03]  /*6400*/  IMAD.MOV.U32 R0, RZ, RZ, 0x1 ;  /* 0x00000001ff007424 */ /* 0x000fc600078e00ff */
[----:B------:R-:W-:-:S05]  /*6410*/  SHF.R.S32.HI R3, RZ, 0x6, R3 ;  /* 0x00000006ff037819 */ /* 0x000fca0000011403 */
[----:B------:R-:W-:-:S07]  /*6420*/  VIADD R10, R3, 0x1 ;  /* 0x00000001030a7836 */ /* 0x000fce0000000000 */
.L_x_174:
[----:B------:R-:W-:-:S03]  /*6430*/  UMOV UR6, 0xffffffff ;  /* 0xffffffff00067882 */ /* 0x000fc60000000000 */
[----:B------:R-:W-:Y:S05]  /*6440*/  BRA.DIV UR6, `(.L_x_163) ;  /* 0x0000000e06e87947 */ /* 0x000fea000b800000 */
[----:B------:R-:W-:-:S13]  /*6450*/  ELECT P6, URZ, PT ;  /* 0x00000000003f782f */ /* 0x000fda00038c0000 */
.L_x_186:
[----:B------:R-:W0:Y:S01]  /*6460*/  LDC R4, c[0x0][0x28c] ;  /* 0x0000a300ff047b82 */ /* 0x000e220000000800 */
[----:B------:R-:W-:Y:S01]  /*6470*/  BSSY B1, `(.L_x_164) ;  /* 0x0000041000017945 */ /* 0x000fe20003800000 */
[----:B0-----:R-:W-:-:S13]  /*6480*/  ISETP.LT.OR P6, PT, R4, 0x1, !P6 ;  /* 0x000000010400780c */ /* 0x001fda00077c1670 */
[----:B------:R-:W-:Y:S05]  /*6490*/  @P6 BRA `(.L_x_165) ;  /* 0x0000000000f86947 */ /* 0x000fea0003800000 */
[----:B------:R-:W-:Y:S01]  /*64a0*/  IMAD.SHL.U32 R19, R19, 0x80, RZ ;  /* 0x0000008013137824 */ /* 0x000fe200078e00ff */
[----:B------:R-:W-:Y:S01]  /*64b0*/  MOV R5, R0 ;  /* 0x0000000000057202 */ /* 0x000fe20000000f00 */
[----:B------:R-:W-:Y:S02]  /*64c0*/  IMAD.SHL.U32 R20, R20, 0x80, RZ ;  /* 0x0000008014147824 */ /* 0x000fe400078e00ff */
[----:B------:R-:W-:Y:S02]  /*64d0*/  IMAD.MOV.U32 R21, RZ, RZ, RZ ;  /* 0x000000ffff157224 */ /* 0x000fe400078e00ff */
[----:B------:R-:W-:Y:S02]  /*64e0*/  IMAD.MOV.U32 R4, RZ, RZ, R10 ;  /* 0x000000ffff047224 */ /* 0x000fe400078e000a */
[----:B------:R-:W-:-:S07]  /*64f0*/  IMAD.MOV.U32 R6, RZ, RZ, R12 ;  /* 0x000000ffff067224 */ /* 0x000fce00078e000c */
.L_x_169:
[----:B------:R-:W0:Y:S01]  /*6500*/  S2R R14, SR_CgaCtaId ;  /* 0x00000000000e7919 */ /* 0x000e220000008800 */
[----:B------:R-:W-:Y:S01]  /*6510*/  MOV R7, 0x400 ;  /* 0x0000040000077802 */ /* 0x000fe20000000f00 */
[----:B------:R-:W1:Y:S03]  /*6520*/  @!P2 LDC R9, c[0x0][0x500] ;  /* 0x00014000ff09ab82 */ /* 0x000e660000000800 */
[----:B0-----:R-:W-:Y:S02]  /*6530*/  LEA R15, R14, R7, 0x18 ;  /* 0x000000070e0f7211 */ /* 0x001fe400078ec0ff */
[----:B------:R-:W-:-:S03]  /*6540*/  SHF.L.U32 R7, R5, 0x1f, RZ ;  /* 0x0000001f05077819 */ /* 0x000fc600000006ff */
[----:B------:R-:W-:-:S04]  /*6550*/  IMAD R14, R6, 0x8, R15 ;  /* 0x00000008060e7824 */ /* 0x000fc800078e020f */
[----:B------:R-:W0:Y:S02]  /*6560*/  SYNCS.PHASECHK.TRANS64.TRYWAIT P1, [R14+URZ+0x28], R7 ;  /* 0x000028070e0075a7 */ /* 0x000e24000802017f */
[----:B01----:R-:W-:Y:S05]  /*6570*/  @!P1 BRA `(.L_x_166) ;  /* 0x0000000c00bc9947 */ /* 0x003fea0003800000 */
.L_x_187:
[----:B0-----:R-:W-:Y:S01]  /*6580*/  PRMT R7, R11, 0x9910, RZ ;  /* 0x000099100b077816 */ /* 0x001fe200000000ff */
[----:B------:R0:W-:Y:S03]  /*6590*/  @!P2 SYNCS.ARRIVE.TRANS64 RZ, [R14+URZ], R9 ;  /* 0x000000090effa9a7 */ /* 0x0001e6000800003f */
[----:B------:R-:W-:-:S13]  /*65a0*/  ISETP.NE.AND P1, PT, R7, 0x2, PT ;  /* 0x000000020700780c */ /* 0x000fda0003f25270 */
[----:B0-----:R-:W-:Y:S05]  /*65b0*/  @P1 BRA `(.L_x_167) ;  /* 0x0000000000041947 */ /* 0x001fea0003800000 */
[----:B------:R-:W-:Y:S01]  /*65c0*/  BPT.TRAP 0x1 ;  /* 0x000000040000795c */ /* 0x000fe20000300000 */
.L_x_167:
[----:B------:R-:W-:Y:S05]  /*65d0*/  @P0 BRA `(.L_x_168) ;  /* 0x0000000000040947 */ /* 0x000fea0003800000 */
[----:B------:R-:W-:Y:S01]  /*65e0*/  BPT.TRAP 0x1 ;  /* 0x000000040000795c */ /* 0x000fe20000300000 */
.L_x_168:
[----:B------:R-:W-:Y:S01]  /*65f0*/  IMAD R15, R6, 0x8000, R15 ;  /* 0x00008000060f7824 */ /* 0x000fe200078e020f */
[----:B------:R-:W-:Y:S01]  /*6600*/  R2UR UR34, R21 ;  /* 0x00000000152272ca */ /* 0x000fe200000e0000 */
[----:B------:R-:W-:Y:S01]  /*6610*/  VIADD R4, R4, 0xffffffff ;  /* 0xffffffff04047836 */ /* 0x000fe20000000000 */
[----:B------:R-:W-:Y:S01]  /*6620*/  R2UR UR33, R14 ;  /* 0x000000000e2172ca */ /* 0x000fe200000e0000 */
[----:B------:R-:W-:Y:S01]  /*6630*/  UIADD3 UR6, UP0, UR22, 0xf0, URZ ;  /* 0x000000f016067890 */ /* 0x000fe2000ff1e03f */
[----:B------:R-:W-:Y:S01]  /*6640*/  R2UR UR8, R15 ;  /* 0x000000000f0872ca */ /* 0x000fe200000e0000 */
[----:B------:R-:W-:Y:S01]  /*6650*/  UIADD3 UR30, UP1, UR22, 0x1f0, URZ ;  /* 0x000001f0161e7890 */ /* 0x000fe2000ff3e03f */
[----:B------:R-:W-:Y:S01]  /*6660*/  R2UR UR35, R19 ;  /* 0x00000000132372ca */ /* 0x000fe200000e0000 */
[----:B------:R-:W-:Y:S01]  /*6670*/  UIADD3.X UR7, URZ, UR23, URZ, UP0, !UPT ;  /* 0x000000173f077290 */ /* 0x000fe200087fe43f */
[----:B------:R-:W-:Y:S01]  /*6680*/  R2UR UR36, R8 ;  /* 0x00000000082472ca */ /* 0x000fe200000e0000 */
[----:B------:R-:W-:Y:S01]  /*6690*/  UIADD3.X UR31, URZ, UR23, URZ, UP1, !UPT ;  /* 0x000000173f1f7290 */ /* 0x000fe20008ffe43f */
[----:B------:R-:W-:Y:S01]  /*66a0*/  R2UR UR19, R20 ;  /* 0x00000000141372ca */ /* 0x000fe200000e0000 */
[----:B------:R-:W-:Y:S01]  /*66b0*/  VIADD R6, R6, 0x1 ;  /* 0x0000000106067836 */ /* 0x000fe20000000000 */
[----:B------:R-:W-:Y:S01]  /*66c0*/  ISETP.GT.AND P3, PT, R4, 0x1, PT ;  /* 0x000000010400780c */ /* 0x000fe20003f64270 */
[----:B------:R-:W-:Y:S01]  /*66d0*/  UIADD3 UR26, UR34, 0x20, URZ ;  /* 0x00000020221a7890 */ /* 0x000fe2000fffe03f */
[----:B------:R-:W-:Y:S01]  /*66e0*/  VIADD R21, R21, 0x40 ;  /* 0x0000004015157836 */ /* 0x000fe20000000000 */
[----:B------:R-:W-:Y:S01]  /*66f0*/  UMOV UR14, 0x0 ;  /* 0x00000000000e7882 */ /* 0x000fe20000000000 */
[----:B------:R-:W-:Y:S01]  /*6700*/  UMOV UR15, 0x10000000 ;  /* 0x10000000000f7882 */ /* 0x000fe20000000000 */
[----:B------:R-:W-:Y:S01]  /*6710*/  UIADD3 UR32, UR8, 0x100, URZ ;  /* 0x0000010008207890 */ /* 0x000fe2000fffe03f */
[----:B------:R-:W-:Y:S01]  /*6720*/  ISETP.NE.AND P1, PT, R6, 0x5, PT ;  /* 0x000000050600780c */ /* 0x000fe20003f25270 */
[----:B------:R-:W-:-:S02]  /*6730*/  UIADD3 UR24, UR8, 0x4100, URZ ;  /* 0x0000410008187890 */ /* 0x000fc4000fffe03f */
[----:B------:R-:W-:Y:S01]  /*6740*/  UIADD3 UR16, UR8, 0x28100, URZ ;  /* 0x0002810008107890 */ /* 0x000fe2000fffe03f */
[----:B------:R-:W-:Y:S01]  /*6750*/  SEL R14, RZ, 0x1, P1 ;  /* 0x00000001ff0e7807 */ /* 0x000fe20000800000 */
[----:B------:R-:W-:Y:S01]  /*6760*/  UIADD3 UR8, UR8, 0x2c100, URZ ;  /* 0x0002c10008087890 */ /* 0x000fe2000fffe03f */
[----:B------:R-:W-:Y:S01]  /*6770*/  SEL R6, R6, RZ, P1 ;  /* 0x000000ff06067207 */ /* 0x000fe20000800000 */
[----:B------:R-:W-:Y:S01]  /*6780*/  UMOV UR25, UR33 ;  /* 0x0000002100197c82 */ /* 0x000fe20008000000 */
[----:B------:R-:W-:Y:S01]  /*6790*/  UMOV UR27, UR35 ;  /* 0x00000023001b7c82 */ /* 0x000fe20008000000 */
[----:B------:R-:W-:Y:S01]  /*67a0*/  UMOV UR28, UR36 ;  /* 0x00000024001c7c82 */ /* 0x000fe20008000000 */
[----:B------:R-:W-:Y:S01]  /*67b0*/  UMOV UR17, UR33 ;  /* 0x0000002100117c82 */ /* 0x000fe20008000000 */
[----:B------:R-:W-:Y:S01]  /*67c0*/  UMOV UR18, UR34 ;  /* 0x0000002200127c82 */ /* 0x000fe20008000000 */
[----:B------:R-:W-:Y:S01]  /*67d0*/  UMOV UR20, UR36 ;  /* 0x0000002400147c82 */ /* 0x000fe20008000000 */
[----:B------:R0:W-:Y:S01]  /*67e0*/  UTMALDG.3D [UR32], [UR6], desc[UR14] ;  /* 0x00000e20060075b4 */ /* 0x0001e20008011000 */
[----:B------:R-:W-:Y:S01]  /*67f0*/  UMOV UR9, UR33 ;  /* 0x0000002100097c82 */ /* 0x000fe20008000000 */
[----:B------:R-:W-:Y:S01]  /*6800*/  UMOV UR11, UR19 ;  /* 0x00000013000b7c82 */ /* 0x000fe20008000000 */
[----:B------:R-:W-:Y:S01]  /*6810*/  UMOV UR12, UR36 ;  /* 0x00000024000c7c82 */ /* 0x000fe20008000000 */
[----:B------:R-:W-:Y:S01]  /*6820*/  UMOV UR10, UR26 ;  /* 0x0000001a000a7c82 */ /* 0x000fe20008000000 */
[----:B------:R-:W-:Y:S01]  /*6830*/  LOP3.LUT R5, R5, R14, RZ, 0x3c, !PT ;  /* 0x0000000e05057212 */ /* 0x000fe200078e3cff */
[----:B------:R0:W-:Y:S01]  /*6840*/  UTMALDG.3D [UR24], [UR6], desc[UR14] ;  /* 0x00000e18060075b4 */ /* 0x0001e20008011000 */
[----:B------:R0:W-:Y:S01]  /*6850*/  UTMALDG.3D [UR16], [UR30], desc[UR14] ;  /* 0x00000e101e0075b4 */ /* 0x0001e20008011000 */
[----:B------:R0:W-:Y:S02]  /*6860*/  UTMALDG.3D [UR8], [UR30], desc[UR14] ;  /* 0x00000e081e0075b4 */ /* 0x0001e40008011000 */
[----:B0-----:R-:W-:Y:S05]  /*6870*/  @P3 BRA `(.L_x_169) ;  /* 0xfffffffc00203947 */ /* 0x001fea000383ffff */
.L_x_165:
[----:B------:R-:W-:Y:S05]  /*6880*/  BSYNC B1 ;  /* 0x0000000000017941 */ /* 0x000fea0003800000 */
.L_x_164:
[----:B------:R-:W-:Y:S01]  /*6890*/  LOP3.LUT P3, RZ, R13, 0xff, RZ, 0xc0, !PT ;  /* 0x000000ff0dff7812 */ /* 0x000fe2000786c0ff */
[----:B------:R-:W-:Y:S01]  /*68a0*/  IMAD.IADD R12, R3, 0x1, R12 ;  /* 0x00000001030c7824 */ /* 0x000fe200078e020c */
[----:B------:R-:W-:Y:S01]  /*68b0*/  IADD3 R16, P4, R16, UR38, RZ ;  /* 0x0000002610107c10 */ /* 0x000fe2000ff9e0ff */
[----:B------:R-:W-:Y:S01]  /*68c0*/  ULDC.64 UR6, c[0x0][0x650] ;  /* 0x0001940000067ab9 */ /* 0x000fe20000000a00 */
[----:B------:R-:W-:Y:S01]  /*68d0*/  BSSY B1, `(.L_x_170) ;  /* 0x000006a000017945 */ /* 0x000fe20003800000 */
[----:B------:R-:W-:Y:S01]  /*68e0*/  IMAD.MOV.U32 R19, RZ, RZ, -0x1 ;  /* 0xffffffffff137424 */ /* 0x000fe200078e00ff */
[----:B------:R-:W-:Y:S01]  /*68f0*/  ISETP.GT.U32.AND P1, PT, R12, 0x4, PT ;  /* 0x000000040c00780c */ /* 0x000fe20003f24070 */
[----:B------:R-:W-:Y:S01]  /*6900*/  IMAD.MOV.U32 R20, RZ, RZ, -0x1 ;  /* 0xffffffffff147424 */ /* 0x000fe200078e00ff */
[----:B------:R-:W-:Y:S01]  /*6910*/  IADD3.X R17, R17, UR41, RZ, P4, !PT ;  /* 0x0000002911117c10 */ /* 0x000fe2000a7fe4ff */
[----:B------:R-:W-:Y:S01]  /*6920*/  IMAD.MOV.U32 R8, RZ, RZ, -0x1 ;  /* 0xffffffffff087424 */ /* 0x000fe200078e00ff */
[----:B------:R-:W-:-:S02]  /*6930*/  ISETP.LT.U32.AND P1, PT, R3, 0x5, P1 ;  /* 0x000000050300780c */ /* 0x000fc40000f21070 */
[----:B------:R-:W-:Y:S01]  /*6940*/  PRMT R13, RZ, 0x7610, R13 ;  /* 0x00007610ff0d7816 */ /* 0x000fe2000000000d */
[----:B------:R-:W0:Y:S01]  /*6950*/  @P3 S2R R5, SR_CgaCtaId ;  /* 0x0000000000053919 */ /* 0x000e220000008800 */
[----:B------:R-:W-:-:S04]  /*6960*/  @P3 MOV R4, 0x400 ;  /* 0x0000040000043802 */ /* 0x000fc80000000f00 */
[----:B0-----:R-:W-:Y:S01]  /*6970*/  @P3 LEA R6, R5, R4, 0x18 ;  /* 0x0000000405063211 */ /* 0x001fe200078ec0ff */
[----:B------:R-:W-:-:S03]  /*6980*/  IMAD.WIDE.U32 R4, R12, -0x33333333, RZ ;  /* 0xcccccccd0c047825 */ /* 0x000fc600078e00ff */
[----:B------:R0:W-:Y:S01]  /*6990*/  @P3 SYNCS.ARRIVE.TRANS64.A1T0 RZ, [R6+URZ+0x68], RZ ;  /* 0x000068ff06ff39a7 */ /* 0x0001e2000810003f */
[----:B------:R-:W-:Y:S02]  /*69a0*/  ISETP.GE.U32.AND P3, PT, R3, 0x5, PT ;  /* 0x000000050300780c */ /* 0x000fe40003f66070 */
[----:B------:R-:W-:Y:S02]  /*69b0*/  SHF.R.U32.HI R7, RZ, 0x2, R5 ;  /* 0x00000002ff077819 */ /* 0x000fe40000011605 */
[----:B------:R-:W-:Y:S02]  /*69c0*/  SEL R5, RZ, 0x1, !P1 ;  /* 0x00000001ff057807 */ /* 0x000fe40004800000 */
[----:B------:R-:W-:Y:S01]  /*69d0*/  ISETP.GE.U32.AND P1, PT, R16, UR6, PT ;  /* 0x0000000610007c0c */ /* 0x000fe2000bf26070 */
[----:B------:R-:W-:Y:S01]  /*69e0*/  IMAD R12, R7, -0x5, R12 ;  /* 0xfffffffb070c7824 */ /* 0x000fe200078e020c */
[----:B------:R-:W-:Y:S02]  /*69f0*/  LOP3.LUT R0, R0, R5, RZ, 0x3c, !PT ;  /* 0x0000000500007212 */ /* 0x000fe400078e3cff */
[----:B------:R-:W-:-:S02]  /*6a00*/  ISETP.GE.U32.AND.EX P1, PT, R17, UR7, PT, P1 ;  /* 0x0000000711007c0c */ /* 0x000fc4000bf26110 */
[----:B------:R-:W-:Y:S02]  /*6a10*/  PRMT R4, RZ, 0x7610, R4 ;  /* 0x00007610ff047816 */ /* 0x000fe40000000004 */
[----:B------:R-:W-:-:S09]  /*6a20*/  @P3 LOP3.LUT R0, R0, 0x1, R7, 0x78, !PT ;  /* 0x0000000100003812 */ /* 0x000fd200078e7807 */
[----:B0-----:R-:W-:Y:S05]  /*6a30*/  @P1 BRA `(.L_x_171) ;  /* 0x00000004004c1947 */ /* 0x001fea0003800000 */
[----:B------:R-:W-:Y:S01]  /*6a40*/  ULDC.64 UR6, c[0x0][0x628] ;  /* 0x00018a0000067ab9 */ /* 0x000fe20000000a00 */
[----:B------:R-:W0:Y:S01]  /*6a50*/  S2R R15, SR_CTAID.X ;  /* 0x00000000000f7919 */ /* 0x000e220000002500 */
[----:B------:R-:W-:Y:S01]  /*6a60*/  ISETP.NE.U32.AND P1, PT, RZ, UR6, PT ;  /* 0x00000006ff007c0c */ /* 0x000fe2000bf25070 */
[----:B------:R-:W-:Y:S01]  /*6a70*/  ULDC UR9, c[0x0][0x630] ;  /* 0x00018c0000097ab9 */ /* 0x000fe20000000800 */
[----:B------:R-:W-:Y:S01]  /*6a80*/  IMAD.MOV.U32 R4, RZ, RZ, R16 ;  /* 0x000000ffff047224 */ /* 0x000fe200078e0010 */
[----:B------:R-:W1:Y:S01]  /*6a90*/  S2R R14, SR_CTAID.Y ;  /* 0x00000000000e7919 */ /* 0x000e620000002600 */
[----:B------:R-:W-:Y:S01]  /*6aa0*/  ISETP.NE.AND.EX P1, PT, RZ, UR7, PT, P1 ;  /* 0x00000007ff007c0c */ /* 0x000fe2000bf25310 */
[----:B------:R-:W-:-:S12]  /*6ab0*/  IMAD.MOV.U32 R5, RZ, RZ, R17 ;  /* 0x000000ffff057224 */ /* 0x000fd800078e0011 */
[----:B------:R-:W-:Y:S05]  /*6ac0*/  @!P1 BRA `(.L_x_172) ;  /* 0x0000000000289947 */ /* 0x000fea0003800000 */
[----:B------:R-:W-:Y:S02]  /*6ad0*/  ULDC UR8, c[0x0][0x634] ;  /* 0x00018d0000087ab9 */ /* 0x000fe40000000800 */
[----:B------:R-:W-:-:S05]  /*6ae0*/  IADD3 R9, P1, R16, UR8, RZ ;  /* 0x0000000810097c10 */ /* 0x000fca000ff3e0ff */
[----:B------:R-:W-:-:S04]  /*6af0*/  IMAD.X R19, RZ, RZ, R17, P1 ;  /* 0x000000ffff137224 */ /* 0x000fc800008e0611 */
[----:B------:R-:W-:-:S04]  /*6b00*/  IMAD.WIDE.U32 R6, R19, UR6, RZ ;  /* 0x0000000613067c25 */ /* 0x000fc8000f8e00ff */
[----:B------:R-:W-:-:S04]  /*6b10*/  IMAD.WIDE.U32 R6, P1, R9, UR7, R6 ;  /* 0x0000000709067c25 */ /* 0x000fc8000f820006 */
[----:B------:R-:W-:-:S04]  /*6b20*/  IMAD.WIDE.U32 R8, R9, UR6, RZ ;  /* 0x0000000609087c25 */ /* 0x000fc8000f8e00ff */
[----:B------:R-:W-:Y:S01]  /*6b30*/  IMAD.X R5, RZ, RZ, RZ, P1 ;  /* 0x000000ffff057224 */ /* 0x000fe200008e06ff */
[----:B------:R-:W-:Y:S01]  /*6b40*/  IADD3 RZ, P1, R9, R6, RZ ;  /* 0x0000000609ff7210 */ /* 0x000fe20007f3e0ff */
[----:B------:R-:W-:-:S04]  /*6b50*/  IMAD.MOV.U32 R4, RZ, RZ, R7 ;  /* 0x000000ffff047224 */ /* 0x000fc800078e0007 */
[----:B------:R-:W-:-:S08]  /*6b60*/  IMAD.WIDE.U32.X R4, R19, UR7, R4, P1 ;  /* 0x0000000713047c25 */ /* 0x000fd000088e0404 */
.L_x_172:
[--C-:B------:R-:W-:Y:S01]  /*6b70*/  SHF.R.U64 R8, R4, UR9, R5.reuse ;  /* 0x0000000904087c19 */ /* 0x100fe20008001205 */
[----:B------:R-:W-:Y:S01]  /*6b80*/  ULDC.64 UR6, c[0x0][0x620] ;  /* 0x0001880000067ab9 */ /* 0x000fe20000000a00 */
[----:B------:R-:W-:Y:S01]  /*6b90*/  SHF.R.U32.HI R4, RZ, UR9, R5 ;  /* 0x00000009ff047c19 */ /* 0x000fe20008011605 */
[----:B------:R-:W2:Y:S01]  /*6ba0*/  LDC R24, c[0x0][0x144] ;  /* 0x00005100ff187b82 */ /* 0x000ea20000000800 */
[----:B------:R-:W-:Y:S01]  /*6bb0*/  IADD3 R7, P1, RZ, -R8, RZ ;  /* 0x80000008ff077210 */ /* 0x000fe20007f3e0ff */
[----:B------:R-:W-:Y:S01]  /*6bc0*/  ULDC.64 UR10, c[0x0][0x640] ;  /* 0x00019000000a7ab9 */ /* 0x000fe20000000a00 */
[----:B0-----:R-:W-:Y:S01]  /*6bd0*/  I2FP.F32.U32 R9, R15 ;  /* 0x0000000f00097245 */ /* 0x001fe20000201000 */
[----:B------:R-:W-:Y:S02]  /*6be0*/  ULDC UR8, c[0x0][0x608] ;  /* 0x0001820000087ab9 */ /* 0x000fe40000000800 */
[----:B------:R-:W-:Y:S01]  /*6bf0*/  IMAD.X R4, RZ, RZ, ~R4, P1 ;  /* 0x000000ffff047224 */ /* 0x000fe200008e0e04 */
[----:B------:R-:W-:Y:S01]  /*6c00*/  ISETP.NE.U32.AND P1, PT, RZ, UR10, PT ;  /* 0x0000000aff007c0c */ /* 0x000fe2000bf25070 */
[----:B------:R-:W0:Y:S02]  /*6c10*/  LDC R21, c[0x0][0x148] ;  /* 0x00005200ff157b82 */ /* 0x000e240000000800 */
[----:B------:R-:W-:Y:S01]  /*6c20*/  IMAD R6, R4, UR6, RZ ;  /* 0x0000000604067c24 */ /* 0x000fe2000f8e02ff */
[----:B------:R-:W-:Y:S01]  /*6c30*/  ISETP.NE.AND.EX P1, PT, RZ, UR11, PT, P1 ;  /* 0x0000000bff007c0c */ /* 0x000fe2000bf25310 */
[----:B------:R-:W-:Y:S01]  /*6c40*/  IMAD.WIDE.U32 R4, R7, UR6, R16 ;  /* 0x0000000607047c25 */ /* 0x000fe2000f8e0010 */
[----:B------:R-:W-:-:S03]  /*6c50*/  ULDC UR6, c[0x0][0x150] ;  /* 0x0000540000067ab9 */ /* 0x000fc60000000800 */
[----:B------:R-:W-:Y:S02]  /*6c60*/  IMAD R7, R7, UR7, R6 ;  /* 0x0000000707077c24 */ /* 0x000fe4000f8e0206 */
[----:B------:R-:W-:Y:S01]  /*6c70*/  FMUL R6, R9, UR6 ;  /* 0x0000000609067c20 */ /* 0x000fe20008400000 */
[----:B------:R-:W-:Y:S01]  /*6c80*/  ULDC UR6, c[0x0][0x618] ;  /* 0x0001860000067ab9 */ /* 0x000fe20000000800 */
[----:B------:R-:W-:Y:S01]  /*6c90*/  ULDC UR7, c[0x0][0x154] ;  /* 0x0000550000077ab9 */ /* 0x000fe20000000800 */
[----:B------:R-:W-:-:S03]  /*6ca0*/  IMAD.IADD R5, R5, 0x1, R7 ;  /* 0x0000000105057824 */ /* 0x000fc600078e0207 */
[----:B------:R-:W3:Y:S02]  /*6cb0*/  F2I.U32.TRUNC.NTZ R6, R6 ;  /* 0x0000000600067305 */ /* 0x000ee4000020f000 */
[----:B------:R-:W-:Y:S02]  /*6cc0*/  SHF.R.U64 R9, R4, UR6, R5 ;  /* 0x0000000604097c19 */ /* 0x000fe40008001205 */
[----:B-1----:R-:W-:-:S05]  /*6cd0*/  I2FP.F32.U32 R4, R14 ;  /* 0x0000000e00047245 */ /* 0x002fca0000201000 */
[----:B------:R-:W-:Y:S01]  /*6ce0*/  FMUL R22, R4, UR7 ;  /* 0x0000000704167c20 */ /* 0x000fe20008400000 */
[----:B------:R-:W-:Y:S01]  /*6cf0*/  SHF.R.U32.HI R4, RZ, UR6, R5 ;  /* 0x00000006ff047c19 */ /* 0x000fe20008011605 */
[----:B------:R-:W-:-:S03]  /*6d00*/  ULDC UR6, c[0x0][0x658] ;  /* 0x0001960000067ab9 */ /* 0x000fc60000000800 */
[--C-:B------:R-:W-:Y:S01]  /*6d10*/  SHF.R.U64 R20, R9, UR8, R4.reuse ;  /* 0x0000000809147c19 */ /* 0x100fe20008001204 */
[----:B------:R-:W1:Y:S01]  /*6d20*/  F2I.U32.TRUNC.NTZ R22, R22 ;  /* 0x0000001600167305 */ /* 0x000e62000020f000 */
[----:B------:R-:W-:Y:S01]  /*6d30*/  SHF.R.U32.HI R5, RZ, UR8, R4 ;  /* 0x00000008ff057c19 */ /* 0x000fe20008011604 */
[----:B---3--:R-:W-:-:S03]  /*6d40*/  IMAD.MOV R6, RZ, RZ, -R6 ;  /* 0x000000ffff067224 */ /* 0x008fc600078e0a06 */
[----:B------:R-:W-:Y:S01]  /*6d50*/  SHF.R.U64 R19, R20, UR6, R5 ;  /* 0x0000000614137c19 */ /* 0x000fe20008001205 */
[----:B--2---:R-:W-:Y:S01]  /*6d60*/  IMAD R15, R24, R6, R15 ;  /* 0x00000006180f7224 */ /* 0x004fe200078e020f */
[----:B------:R-:W-:-:S03]  /*6d70*/  SHF.R.U32.HI R23, RZ, UR6, R5 ;  /* 0x00000006ff177c19 */ /* 0x000fc60008011605 */
[----:B------:R-:W-:Y:S02]  /*6d80*/  IMAD.MOV.U32 R4, RZ, RZ, R19 ;  /* 0x000000ffff047224 */ /* 0x000fe400078e0013 */
[----:B------:R-:W-:Y:S01]  /*6d90*/  IMAD.MOV.U32 R5, RZ, RZ, R23 ;  /* 0x000000ffff057224 */ /* 0x000fe200078e0017 */
[----:B-1----:R-:W-:Y:S06]  /*6da0*/  @!P1 BRA `(.L_x_173) ;  /* 0x0000000000289947 */ /* 0x002fec0003800000 */
[----:B------:R-:W-:Y:S02]  /*6db0*/  ULDC UR6, c[0x0][0x64c] ;  /* 0x0001930000067ab9 */ /* 0x000fe40000000800 */
[----:B------:R-:W-:-:S05]  /*6dc0*/  IADD3 R5, P1, R19, UR6, RZ ;  /* 0x0000000613057c10 */ /* 0x000fca000ff3e0ff */
[----:B------:R-:W-:-:S04]  /*6dd0*/  IMAD.X R23, RZ, RZ, R23, P1 ;  /* 0x000000ffff177224 */ /* 0x000fc800008e0617 */
[----:B------:R-:W-:-:S04]  /*6de0*/  IMAD.WIDE.U32 R6, R23, UR10, RZ ;  /* 0x0000000a17067c25 */ /* 0x000fc8000f8e00ff */
[----:B------:R-:W-:-:S04]  /*6df0*/  IMAD.WIDE.U32 R6, P1, R5, UR11, R6 ;  /* 0x0000000b05067c25 */ /* 0x000fc8000f820006 */
[----:B------:R-:W-:-:S04]  /*6e00*/  IMAD.WIDE.U32 R4, R5, UR10, RZ ;  /* 0x0000000a05047c25 */ /* 0x000fc8000f8e00ff */
[----:B------:R-:W-:Y:S01]  /*6e10*/  IMAD.MOV.U32 R4, RZ, RZ, R7 ;  /* 0x000000ffff047224 */ /* 0x000fe200078e0007 */
[----:B------:R-:W-:Y:S01]  /*6e20*/  IADD3 RZ, P3, R5, R6, RZ ;  /* 0x0000000605ff7210 */ /* 0x000fe20007f7e0ff */
[----:B------:R-:W-:-:S04]  /*6e30*/  IMAD.X R5, RZ, RZ, RZ, P1 ;  /* 0x000000ffff057224 */ /* 0x000fc800008e06ff */
[----:B------:R-:W-:-:S08]  /*6e40*/  IMAD.WIDE.U32.X R4, R23, UR11, R4, P3 ;  /* 0x0000000b17047c25 */ /* 0x000fd000098e0404 */
.L_x_173:
[----:B------:R-:W-:Y:S01]  /*6e50*/  ISETP.NE.AND P1, PT, R2, 0x1, PT ;  /* 0x000000010200780c */ /* 0x000fe20003f25270 */
[----:B------:R-:W-:Y:S01]  /*6e60*/  ULDC UR6, c[0x0][0x648] ;  /* 0x0001920000067ab9 */ /* 0x000fe20000000800 */
[----:B------:R-:W-:Y:S01]  /*6e70*/  LOP3.LUT R20, R20, UR5, RZ, 0xc0, !PT ;  /* 0x0000000514147c12 */ /* 0x000fe2000f8ec0ff */
[----:B------:R-:W-:Y:S01]  /*6e80*/  IMAD.MOV R22, RZ, RZ, -R22 ;  /* 0x000000ffff167224 */ /* 0x000fe200078e0a16 */
[----:B------:R-:W-:Y:S01]  /*6e90*/  SHF.R.U64 R5, R4, UR6, R5 ;  /* 0x0000000604057c19 */ /* 0x000fe20008001205 */
[----:B------:R-:W-:Y:S01]  /*6ea0*/  ULDC UR6, c[0x0][0x638] ;  /* 0x00018e0000067ab9 */ /* 0x000fe20000000800 */
[----:B------:R-:W-:Y:S01]  /*6eb0*/  LOP3.LUT R6, R9, UR4, RZ, 0xc0, !PT ;  /* 0x0000000409067c12 */ /* 0x000fe2000f8ec0ff */
[----:B------:R-:W-:Y:S02]  /*6ec0*/  ULDC UR7, c[0x0][0x610] ;  /* 0x0001840000077ab9 */ /* 0x000fe40000000800 */
[----:B------:R-:W-:Y:S02]  /*6ed0*/  IMAD.MOV R4, RZ, RZ, -R5 ;  /* 0x000000ffff047224 */ /* 0x000fe400078e0a05 */
[----:B------:R-:W-:-:S02]  /*6ee0*/  IMAD R20, R5, UR13, R20 ;  /* 0x0000000d05147c24 */ /* 0x000fc4000f8e0214 */
[----:B0-----:R-:W-:Y:S02]  /*6ef0*/  @P1 IMAD R15, R21, R22, R14 ;  /* 0x00000016150f1224 */ /* 0x001fe400078e020e */
[----:B------:R-:W-:Y:S01]  /*6f00*/  IMAD R19, R4, UR6, R19 ;  /* 0x0000000604137c24 */ /* 0x000fe2000f8e0213 */
[----:B------:R-:W-:Y:S01]  /*6f10*/  ULDC UR6, c[0x0][0x600] ;  /* 0x0001800000067ab9 */ /* 0x000fe20000000800 */
[----:B------:R-:W-:Y:S02]  /*6f20*/  IMAD R15, R20, UR7, R15 ;  /* 0x00000007140f7c24 */ /* 0x000fe4000f8e020f */
[----:B------:R-:W-:Y:S02]  /*6f30*/  IMAD R6, R19, UR6, R6 ;  /* 0x0000000613067c24 */ /* 0x000fe4000f8e0206 */
[----:B------:R-:W-:-:S03]  /*6f40*/  IMAD.MOV.U32 R4, RZ, RZ, 0x1 ;  /* 0x00000001ff047424 */ /* 0x000fc600078e00ff */
[----:B------:R-:W-:Y:S02]  /*6f50*/  SEL R20, R6, R15, !P1 ;  /* 0x0000000f06147207 */ /* 0x000fe40004800000 */
[----:B------:R-:W-:-:S07]  /*6f60*/  SEL R19, R15, R6, !P1 ;  /* 0x000000060f137207 */ /* 0x000fce0004800000 */
.L_x_171:
[----:B------:R-:W-:Y:S05]  /*6f70*/  BSYNC B1 ;  /* 0x0000000000017941 */ /* 0x000fea0003800000 */
.L_x_170:
[----:B------:R-:W-:-:S13]  /*6f80*/  LOP3.LUT P1, RZ, R4, 0xff, RZ, 0xc0, !PT ;  /* 0x000000ff04ff7812 */ /* 0x000fda000782c0ff */
[----:B------:R-:W-:Y:S05]  /*6f90*/  @P1 BRA `(.L_x_174) ;  /* 0xfffffff400241947 */ /* 0x000fea000383ffff */
[----:B------:R-:W-:Y:S05]  /*6fa0*/  BSYNC B0 ;  /* 0x0000000000007941 */ /* 0x000fea0003800000 */
.L_x_162:
[----:B------:R-:W-:-:S03]  /*6fb0*/  UMOV UR6, 0xffffffff ;  /* 0xffffffff00067882 */ /* 0x000fc60000000000 */
[----:B------:R-:W-:Y:S05]  /*6fc0*/  BRA.DIV UR6, `(.L_x_175) ;  /* 0x00000006063c7947 */ /* 0x000fea000b800000 */
[----:B------:R-:W-:-:S13]  /*6fd0*/  ELECT P6, URZ, PT ;  /* 0x00000000003f782f */ /* 0x000fda00038c0000 */
.L_x_190:
[----:B------:R-:W-:Y:S04]  /*6fe0*/  BSSY B0, `(.L_x_176) ;  /* 0x0000034000007945 */ /* 0x000fe80003800000 */
[----:B------:R-:W-:Y:S05]  /*6ff0*/  @!P6 BRA `(.L_x_177) ;  /* 0x0000000000c8e947 */ /* 0x000fea0003800000 */
[----:B------:R-:W-:-:S04]  /*7000*/  LOP3.LUT R18, R18, 0x2, RZ, 0xfc, !PT ;  /* 0x0000000212127812 */ /* 0x000fc800078efcff */
[----:B------:R-:W-:-:S13]  /*7010*/  ISETP.NE.AND P0, PT, R18, 0x3, PT ;  /* 0x000000031200780c */ /* 0x000fda0003f05270 */
[----:B------:R-:W-:Y:S05]  /*7020*/  @!P0 BRA `(.L_x_178) ;  /* 0x0000000000048947 */ /* 0x000fea0003800000 */
[----:B------:R-:W-:Y:S01]  /*7030*/  BPT.TRAP 0x1 ;  /* 0x000000040000795c */ /* 0x000fe20000300000 */
.L_x_178:
[----:B------:R-:W0:Y:S01]  /*7040*/  S2R R3, SR_CgaCtaId ;  /* 0x0000000000037919 */ /* 0x000e220000008800 */
[----:B------:R-:W-:-:S04]  /*7050*/  MOV R2, 0x400 ;  /* 0x0000040000027802 */ /* 0x000fc80000000f00 */
[----:B0-----:R-:W-:Y:S02]  /*7060*/  LEA R3, R3, R2, 0x18 ;  /* 0x0000000203037211 */ /* 0x001fe400078ec0ff */
[----:B------:R-:W-:-:S03]  /*7070*/  SHF.L.U32 R2, R0, 0x1f, RZ ;  /* 0x0000001f00027819 */ /* 0x000fc600000006ff */
[----:B------:R-:W-:-:S04]  /*7080*/  VIADD R3, R3, 0x28 ;  /* 0x0000002803037836 */ /* 0x000fc80000000000 */
[C---:B------:R-:W-:Y:S02]  /*7090*/  IMAD R7, R12.reuse, 0x8, R3 ;  /* 0x000000080c077824 */ /* 0x040fe400078e0203 */
[----:B------:R-:W-:Y:S02]  /*70a0*/  VIADD R12, R12, 0x1 ;  /* 0x000000010c0c7836 */ /* 0x000fe40000000000 */
[----:B------:R-:W0:Y:S03]  /*70b0*/  SYNCS.PHASECHK.TRANS64.TRYWAIT P0, [R7+URZ], R2 ;  /* 0x00000002070075a7 */ /* 0x000e26000800017f */
[----:B------:R-:W-:-:S04]  /*70c0*/  ISETP.NE.AND P1, PT, R12, 0x5, PT ;  /* 0x000000050c00780c */ /* 0x000fc80003f25270 */
[----:B------:R-:W-:Y:S02]  /*70d0*/  SEL R5, RZ, 0x1, P1 ;  /* 0x00000001ff057807 */ /* 0x000fe40000800000 */
[----:B------:R-:W-:Y:S02]  /*70e0*/  SEL R12, R12, RZ, P1 ;  /* 0x000000ff0c0c7207 */ /* 0x000fe40000800000 */
[----:B------:R-:W-:-:S03]  /*70f0*/  LOP3.LUT R5, R0, R5, RZ, 0x3c, !PT ;  /* 0x0000000500057212 */ /* 0x000fc600078e3cff */
[----:B------:R-:W-:Y:S01]  /*7100*/  IMAD R9, R12, 0x8, R3 ;  /* 0x000000080c097824 */ /* 0x000fe200078e0203 */
[----:B------:R-:W-:Y:S01]  /*7110*/  SHF.L.U32 R4, R5, 0x1f, RZ ;  /* 0x0000001f05047819 */ /* 0x000fe200000006ff */
[----:B0-----:R-:W-:Y:S06]  /*7120*/  @!P0 BRA `(.L_x_179) ;  /* 0x0000000400048947 */ /* 0x001fec0003800000 */
.L_x_191:
[----:B------:R-:W1:Y:S01]  /*7130*/  SYNCS.PHASECHK.TRANS64.TRYWAIT P0, [R9+URZ], R4 ;  /* 0x00000004090075a7 */ /* 0x000e62000800017f */
[----:B------:R-:W-:-:S05]  /*7140*/  VIADD R0, R12, 0x1 ;  /* 0x000000010c007836 */ /* 0x000fca0000000000 */
[----:B------:R-:W-:-:S04]  /*7150*/  ISETP.NE.AND P1, PT, R0, 0x5, PT ;  /* 0x000000050000780c */ /* 0x000fc80003f25270 */
[----:B0-----:R-:W-:Y:S02]  /*7160*/  SEL R2, RZ, 0x1, P1 ;  /* 0x00000001ff027807 */ /* 0x001fe40000800000 */
[----:B------:R-:W-:Y:S02]  /*7170*/  SEL R0, R0, RZ, P1 ;  /* 0x000000ff00007207 */ /* 0x000fe40000800000 */
[----:B------:R-:W-:-:S03]  /*7180*/  LOP3.LUT R7, R5, R2, RZ, 0x3c, !PT ;  /* 0x0000000205077212 */ /* 0x000fc600078e3cff */
[----:B------:R-:W-:Y:S01]  /*7190*/  IMAD R6, R0, 0x8, R3 ;  /* 0x0000000800067824 */ /* 0x000fe200078e0203 */
[----:B------:R-:W-:Y:S01]  /*71a0*/  SHF.L.U32 R5, R7, 0x1f, RZ ;  /* 0x0000001f07057819 */ /* 0x000fe200000006ff */
[----:B-1----:R-:W-:Y:S06]  /*71b0*/  @!P0 BRA `(.L_x_180) ;  /* 0x0000000000f48947 */ /* 0x002fec0003800000 */
.L_x_192:
[----:B------:R-:W1:Y:S01]  /*71c0*/  SYNCS.PHASECHK.TRANS64.TRYWAIT P0, [R6+URZ], R5 ;  /* 0x00000005060075a7 */ /* 0x000e62000800017f */
[----:B------:R-:W-:-:S05]  /*71d0*/  VIADD R0, R0, 0x1 ;  /* 0x0000000100007836 */ /* 0x000fca0000000000 */
[----:B------:R-:W-:-:S04]  /*71e0*/  ISETP.NE.AND P1, PT, R0, 0x5, PT ;  /* 0x000000050000780c */ /* 0x000fc80003f25270 */
[----:B------:R-:W-:Y:S02]  /*71f0*/  SEL R2, RZ, 0x1, P1 ;  /* 0x00000001ff027807 */ /* 0x000fe40000800000 */
[----:B------:R-:W-:Y:S02]  /*7200*/  SEL R0, R0, RZ, P1 ;  /* 0x000000ff00007207 */ /* 0x000fe40000800000 */
[----:B------:R-:W-:-:S03]  /*7210*/  LOP3.LUT R7, R7, R2, RZ, 0x3c, !PT ;  /* 0x0000000207077212 */ /* 0x000fc600078e3cff */
[----:B0-----:R-:W-:Y:S01]  /*7220*/  IMAD R9, R0, 0x8, R3 ;  /* 0x0000000800097824 */ /* 0x001fe200078e0203 */
[----:B------:R-:W-:Y:S01]  /*7230*/  SHF.L.U32 R4, R7, 0x1f, RZ ;  /* 0x0000001f07047819 */ /* 0x000fe200000006ff */
[----:B-1----:R-:W-:Y:S06]  /*7240*/  @!P0 BRA `(.L_x_181) ;  /* 0x0000000000e48947 */ /* 0x002fec0003800000 */
.L_x_193:
[----:B------:R-:W1:Y:S01]  /*7250*/  SYNCS.PHASECHK.TRANS64.TRYWAIT P0, [R9+URZ], R4 ;  /* 0x00000004090075a7 */ /* 0x000e62000800017f */
[----:B------:R-:W-:-:S05]  /*7260*/  VIADD R0, R0, 0x1 ;  /* 0x0000000100007836 */ /* 0x000fca0000000000 */
[----:B------:R-:W-:-:S04]  /*7270*/  ISETP.NE.AND P1, PT, R0, 0x5, PT ;  /* 0x000000050000780c */ /* 0x000fc80003f25270 */
[----:B------:R-:W-:Y:S02]  /*7280*/  SEL R2, RZ, 0x1, P1 ;  /* 0x00000001ff027807 */ /* 0x000fe40000800000 */
[----:B------:R-:W-:Y:S02]  /*7290*/  SEL R0, R0, RZ, P1 ;  /* 0x000000ff00007207 */ /* 0x000fe40000800000 */
[----:B------:R-:W-:Y:S01]  /*72a0*/  LOP3.LUT R2, R7, R2, RZ, 0x3c, !PT ;  /* 0x0000000207027212 */ /* 0x000fe200078e3cff */
[----:B-1----:R-:W-:Y:S06]  /*72b0*/  @!P0 BRA `(.L_x_182) ;  /* 0x0000000000dc8947 */ /* 0x002fec0003800000 */
.L_x_194:
[----:B------:R-:W-:Y:S01]  /*72c0*/  IMAD R3, R0, 0x8, R3 ;  /* 0x0000000800037824 */ /* 0x000fe200078e0203 */
[----:B------:R-:W-:-:S07]  /*72d0*/  SHF.L.U32 R0, R2, 0x1f, RZ ;  /* 0x0000001f02007819 */ /* 0x000fce00000006ff */
.L_x_183:
[----:B--2---:R2:W3:Y:S02]  /*72e0*/  SYNCS.PHASECHK.TRANS64.TRYWAIT P0, [R3+URZ], R0 ;  /* 0x00000000030075a7 */ /* 0x0044e4000800017f */
[----:B---3--:R-:W-:Y:S05]  /*72f0*/  @!P0 NANOSLEEP.SYNCS 0x989680 ;  /* 0x009896800000895d */ /* 0x008fea0003900000 */
[----:B------:R-:W3:Y:S02]  /*7300*/  @!P0 SYNCS.PHASECHK.TRANS64 P0, [R3+URZ], R0 ;  /* 0x00000000030085a7 */ /* 0x000ee4000800007f */
[----:B---3--:R-:W-:Y:S05]  /*7310*/  @!P0 BRA `(.L_x_183) ;  /* 0xfffffffc00f08947 */ /* 0x008fea000383ffff */
.L_x_177:
[----:B------:R-:W-:Y:S05]  /*7320*/  BSYNC B0 ;  /* 0x0000000000007941 */ /* 0x000fea0003800000 */
.L_x_176:
[----:B------:R-:W-:Y:S05]  /*7330*/  EXIT ;  /* 0x000000000000794d */ /* 0x000fea0003800000 */
.L_x_17:
[----:B-1----:R1:W2:Y:S02]  /*7340*/  SYNCS.PHASECHK.TRANS64.TRYWAIT P1, [R3+URZ], R0 ;  /* 0x00000000030075a7 */ /* 0x0022a4000802017f */
[----:B--2---:R-:W-:Y:S05]  /*7350*/  @!P1 NANOSLEEP.SYNCS 0x989680 ;  /* 0x009896800000995d */ /* 0x004fea0003900000 */
[----:B------:R-:W2:Y:S02]  /*7360*/  @!P1 SYNCS.PHASECHK.TRANS64 P1, [R3+URZ], R0 ;  /* 0x00000000030095a7 */ /* 0x000ea4000802007f */
[----:B--2---:R-:W-:Y:S05]  /*7370*/  @!P1 BRA `(.L_x_17) ;  /* 0xfffffffc00f09947 */ /* 0x004fea000383ffff */
[----:B------:R-:W-:Y:S05]  /*7380*/  BRA `(.L_x_16) ;  /* 0xffffffa000507947 */ /* 0x000fea000383ffff */
.L_x_22:
[----:B-1----:R-:W-:-:S04]  /*7390*/  IMAD.U32 R4, RZ, RZ, UR8 ;  /* 0x00000008ff047e24 */ /* 0x002fc8000f8e00ff */
[----:B------:R1:W2:Y:S03]  /*73a0*/  SYNCS.PHASECHK.TRANS64.TRYWAIT P1, [R4+URZ], R3 ;  /* 0x00000003040075a7 */ /* 0x0002a6000802017f */
[----:B--2---:R-:W-:Y:S05]  /*73b0*/  @!P1 NANOSLEEP.SYNCS 0x989680 ;  /* 0x009896800000995d */ /* 0x004fea0003900000 */
[----:B------:R-:W2:Y:S02]  /*73c0*/  @!P1 SYNCS.PHASECHK.TRANS64 P1, [R4+URZ], R3 ;  /* 0x00000003040095a7 */ /* 0x000ea4000802007f */
[----:B--2---:R-:W-:Y:S05]  /*73d0*/  @!P1 BRA `(.L_x_22) ;  /* 0xfffffffc00ec9947 */ /* 0x004fea000383ffff */
[----:B------:R-:W-:Y:S05]  /*73e0*/  BRA `(.L_x_21) ;  /* 0xffffffa4008c7947 */ /* 0x000fea000383ffff */
.L_x_163:
[----:B------:R-:W-:Y:S01]  /*73f0*/  BSSY B1, `(.L_x_184) ;  /* 0x0000006000017945 */ /* 0x000fe20003800000 */
[----:B------:R-:W-:-:S07]  /*7400*/  IMAD.MOV.U32 R15, RZ, RZ, -0x1 ;  /* 0xffffffffff0f7424 */ /* 0x000fce00078e00ff */
[----:B------:R-:W-:Y:S05]  /*7410*/  WARPSYNC.COLLECTIVE R15, `(.L_x_185) ;  /* 0x000000000f0c7348 */ /* 0x000fea0003c00000 */
[----:B------:R-:W-:Y:S02]  /*7420*/  ELECT P6, UR62, PT ;  /* 0x00000000003e782f */ /* 0x000fe400038c0000 */
[----:B------:R-:W-:Y:S01]  /*7430*/  MOV R14, UR62 ;  /* 0x0000003e000e7c02 */ /* 0x000fe20008000f00 */
[----:B------:R-:W-:Y:S10]  /*7440*/  ENDCOLLECTIVE ;  /* 0x000000000000791b */ /* 0x000ff40003800000 */
.L_x_185:
[----:B------:R-:W-:Y:S05]  /*7450*/  BSYNC B1 ;  /* 0x0000000000017941 */ /* 0x000fea0003800000 */
.L_x_184:
[----:B------:R-:W-:Y:S05]  /*7460*/  BRA `(.L_x_186) ;  /* 0xffffffec00fc7947 */ /* 0x000fea000383ffff */
.L_x_166:
[----:B0-----:R0:W1:Y:S02]  /*7470*/  SYNCS.PHASECHK.TRANS64.TRYWAIT P1, [R14+URZ+0x28], R7 ;  /* 0x000028070e0075a7 */ /* 0x001064000802017f */
[----:B-1----:R-:W-:Y:S05]  /*7480*/  @!P1 NANOSLEEP.SYNCS 0x989680 ;  /* 0x009896800000995d */ /* 0x002fea0003900000 */
[----:B------:R-:W1:Y:S02]  /*7490*/  @!P1 SYNCS.PHASECHK.TRANS64 P1, [R14+URZ+0x28], R7 ;  /* 0x000028070e0095a7 */ /* 0x000e64000802007f */
[----:B-1----:R-:W-:Y:S05]  /*74a0*/  @!P1 BRA `(.L_x_166) ;  /* 0xfffffffc00f09947 */ /* 0x002fea000383ffff */
[----:B------:R-:W-:Y:S05]  /*74b0*/  BRA `(.L_x_187) ;  /* 0xfffffff000307947 */ /* 0x000fea000383ffff */
.L_x_175:
[----:B------:R-:W-:Y:S01]  /*74c0*/  BSSY B0, `(.L_x_188) ;  /* 0x0000006000007945 */ /* 0x000fe20003800000 */
[----:B------:R-:W-:-:S07]  /*74d0*/  IMAD.MOV.U32 R15, RZ, RZ, -0x1 ;  /* 0xffffffffff0f7424 */ /* 0x000fce00078e00ff */
[----:B------:R-:W-:Y:S05]  /*74e0*/  WARPSYNC.COLLECTIVE R15, `(.L_x_189) ;  /* 0x000000000f0c7348 */ /* 0x000fea0003c00000 */
[----:B------:R-:W-:Y:S02]  /*74f0*/  ELECT P6, UR62, PT ;  /* 0x00000000003e782f */ /* 0x000fe400038c0000 */
[----:B------:R-:W-:Y:S01]  /*7500*/  MOV R14, UR62 ;  /* 0x0000003e000e7c02 */ /* 0x000fe20008000f00 */
[----:B------:R-:W-:Y:S10]  /*7510*/  ENDCOLLECTIVE ;  /* 0x000000000000791b */ /* 0x000ff40003800000 */
.L_x_189:
[----:B------:R-:W-:Y:S05]  /*7520*/  BSYNC B0 ;  /* 0x0000000000007941 */ /* 0x000fea0003800000 */
.L_x_188:
[----:B------:R-:W-:Y:S05]  /*7530*/  BRA `(.L_x_190) ;  /* 0xfffffff800a87947 */ /* 0x000fea000383ffff */
.L_x_179:
[----:B0-----:R0:W1:Y:S02]  /*7540*/  SYNCS.PHASECHK.TRANS64.TRYWAIT P0, [R7+URZ], R2 ;  /* 0x00000002070075a7 */ /* 0x001064000800017f */
[----:B-1----:R-:W-:Y:S05]  /*7550*/  @!P0 NANOSLEEP.SYNCS 0x989680 ;  /* 0x009896800000895d */ /* 0x002fea0003900000 */
[----:B------:R-:W1:Y:S02]  /*7560*/  @!P0 SYNCS.PHASECHK.TRANS64 P0, [R7+URZ], R2 ;  /* 0x00000002070085a7 */ /* 0x000e64000800007f */
[----:B-1----:R-:W-:Y:S05]  /*7570*/  @!P0 BRA `(.L_x_179) ;  /* 0xfffffffc00f08947 */ /* 0x002fea000383ffff */
[----:B------:R-:W-:Y:S05]  /*7580*/  BRA `(.L_x_191) ;  /* 0xfffffff800e87947 */ /* 0x000fea000383ffff */
.L_x_180:
[----:B0-----:R0:W1:Y:S02]  /*7590*/  SYNCS.PHASECHK.TRANS64.TRYWAIT P0, [R9+URZ], R4 ;  /* 0x00000004090075a7 */ /* 0x001064000800017f */
[----:B-1----:R-:W-:Y:S05]  /*75a0*/  @!P0 NANOSLEEP.SYNCS 0x989680 ;  /* 0x009896800000895d */ /* 0x002fea0003900000 */
[----:B------:R-:W1:Y:S02]  /*75b0*/  @!P0 SYNCS.PHASECHK.TRANS64 P0, [R9+URZ], R4 ;  /* 0x00000004090085a7 */ /* 0x000e64000800007f */
[----:B-1----:R-:W-:Y:S05]  /*75c0*/  @!P0 BRA `(.L_x_180) ;  /* 0xfffffffc00f08947 */ /* 0x002fea000383ffff */
[----:B------:R-:W-:Y:S05]  /*75d0*/  BRA `(.L_x_192) ;  /* 0xfffffff800f87947 */ /* 0x000fea000383ffff */
.L_x_181:
[----:B0-----:R0:W1:Y:S02]  /*75e0*/  SYNCS.PHASECHK.TRANS64.TRYWAIT P0, [R6+URZ], R5 ;  /* 0x00000005060075a7 */ /* 0x001064000800017f */
[----:B-1----:R-:W-:Y:S05]  /*75f0*/  @!P0 NANOSLEEP.SYNCS 0x989680 ;  /* 0x009896800000895d */ /* 0x002fea0003900000 */
[----:B------:R-:W1:Y:S02]  /*7600*/  @!P0 SYNCS.PHASECHK.TRANS64 P0, [R6+URZ], R5 ;  /* 0x00000005060085a7 */ /* 0x000e64000800007f */
[----:B-1----:R-:W-:Y:S05]  /*7610*/  @!P0 BRA `(.L_x_181) ;  /* 0xfffffffc00f08947 */ /* 0x002fea000383ffff */
[----:B------:R-:W-:Y:S05]  /*7620*/  BRA `(.L_x_193) ;  /* 0xfffffffc00087947 */ /* 0x000fea000383ffff */
.L_x_182:
[----:B-1----:R1:W2:Y:S02]  /*7630*/  SYNCS.PHASECHK.TRANS64.TRYWAIT P0, [R9+URZ], R4 ;  /* 0x00000004090075a7 */ /* 0x0022a4000800017f */
[----:B--2---:R-:W-:Y:S05]  /*7640*/  @!P0 NANOSLEEP.SYNCS 0x989680 ;  /* 0x009896800000895d */ /* 0x004fea0003900000 */
[----:B------:R-:W2:Y:S02]  /*7650*/  @!P0 SYNCS.PHASECHK.TRANS64 P0, [R9+URZ], R4 ;  /* 0x00000004090085a7 */ /* 0x000ea4000800007f */
[----:B--2---:R-:W-:Y:S05]  /*7660*/  @!P0 BRA `(.L_x_182) ;  /* 0xfffffffc00f08947 */ /* 0x004fea000383ffff */
[----:B------:R-:W-:Y:S05]  /*7670*/  BRA `(.L_x_194) ;  /* 0xfffffffc00107947 */ /* 0x000fea000383ffff */
.L_x_195:
[----:B------:R-:W-:-:S00]  /*7680*/  BRA `(.L_x_195) ;  /* 0xfffffffc00fc7947 */ /* 0x000fc0000383ffff */
[----:B------:R-:W-:-:S00]  /*7690*/  NOP ;  /* 0x0000000000007918 */ /* 0x000fc00000000000 */
        /* <DEDUP_REMOVED lines=14> */
.L_x_196:


//--------------------- .nv.global.init           --------------------------
	.section	.nv.global.init,"aw",@progbits
.nv.global.init:
	.type		$str$22,@object
	.size		$str$22,($str$23 - $str$22)
$str$22:
        /*0000*/ 	.byte	0x6b, 0x5f, 0x74, 0x69, 0x6c, 0x65, 0x5f, 0x63, 0x6f, 0x75, 0x6e, 0x74, 0x20, 0x3e, 0x3d, 0x20
        /*0010*/ 	.byte	0x31, 0x00
	.type		$str$23,@object
	.size		$str$23,(__unnamed_1 - $str$23)
$str$23:
        /*0012*/ 	.byte	0x2f, 0x74, 0x6d, 0x70, 0x2f, 0x63, 0x75, 0x74, 0x6c, 0x61, 0x73, 0x73, 0x5f, 0x73, 0x77, 0x65
        /*0022*/ 	.byte	0x65, 0x70, 0x5f, 0x73, 0x72, 0x63, 0x2f, 0x69, 0x6e, 0x63, 0x6c, 0x75, 0x64, 0x65, 0x2f, 0x63
        /*0032*/ 	.byte	0x75, 0x74, 0x6c, 0x61, 0x73, 0x73, 0x2f, 0x67, 0x65, 0x6d, 0x6d, 0x2f, 0x63, 0x6f, 0x6c, 0x6c
        /*0042*/ 	.byte	0x65, 0x63, 0x74, 0x69, 0x76, 0x65, 0x2f, 0x73, 0x6d, 0x39, 0x30, 0x5f, 0x6d, 0x6d, 0x61, 0x5f
        /*0052*/ 	.byte	0x74, 0x6d, 0x61, 0x5f, 0x67, 0x6d, 0x6d, 0x61, 0x5f, 0x73, 0x73, 0x5f, 0x77, 0x61, 0x72, 0x70
        /*0062*/ 	.byte	0x73, 0x70, 0x65, 0x63, 0x69, 0x61, 0x6c, 0x69, 0x7a, 0x65, 0x64, 0x2e, 0x68, 0x70, 0x70, 0x00
	.type		__unnamed_1,@object
	.size		__unnamed_1,(.L_0 - __unnamed_1)
__unnamed_1:
        /*0072*/ 	.byte	0x76, 0x6f, 0x69, 0x64, 0x20, 0x63, 0x75, 0x74, 0x6c, 0x61, 0x73, 0x73, 0x3a, 0x3a, 0x67, 0x65
        /* <DEDUP_REMOVED lines=175> */
        /*0b72*/ 	.byte	0x79, 0x5d, 0x00
.L_0:


//--------------------- .nv.shared._ZN7cutlass13device_kernelINS_4gemm6kernel13GemmUniversalIN4cute5tupleIJiiiiEEENS1_10collective13CollectiveMmaINS1_34MainloopSm90TmaGmmaWarpSpecializedILi5ENS5_IJNS4_1CILi1EEESB_SB_EEENS1_35KernelTmaWarpSpecializedCooperativeEEENS5_IJNSA_ILi128EEESF_NSA_ILi64EEEEEEfNS5_IJlSB_lEEEfSI_NS4_8TiledMMAINS4_8MMA_AtomIJNS4_4SM904GMMA30MMA_64x128x8_F32TF32TF32_SS_TNILNSM_7ScaleInE1ELSO_1EEEEEENS4_6LayoutINS5_IJNSA_ILi2EEESB_SB_EEENS5_IJSB_NSA_ILi0EEESU_EEEEENS5_IJNS4_10UnderscoreESX_SX_EEEEENS4_13SM90_TMA_LOADENS4_14ComposedLayoutINS4_7SwizzleILi3ELi4ELi3EEENS4_18smem_ptr_flag_bitsILi32EEENSR_INS5_IJNSA_ILi8EEENSA_ILi32EEEEEENS5_IJS17_SB_EEEEEEEvNS4_8identityES10_S1B_vS1C_EENS_8epilogue10collective6detail29Sm90TmaWarpSpecializedAdapterINS1F_15DefaultEpilogueIfSI_SI_NS1E_6thread17LinearCombinationIfLi1EffLNS1J_9ScaleType4KindE0ELNS_15FloatRoundStyleE2EfEENS1_15EpilogueDefaultEEEEEvvEEEEvNT_6ParamsE --------------------------
	.section	.nv.shared._ZN7cutlass13device_kernelINS_4gemm6kernel13GemmUniversalIN4cute5tupleIJiiiiEEENS1_10collective13CollectiveMmaINS1_34MainloopSm90TmaGmmaWarpSpecializedILi5ENS5_IJNS4_1CILi1EEESB_SB_EEENS1_35KernelTmaWarpSpecializedCooperativeEEENS5_IJNSA_ILi128EEESF_NSA_ILi64EEEEEEfNS5_IJlSB_lEEEfSI_NS4_8TiledMMAINS4_8MMA_AtomIJNS4_4SM904GMMA30MMA_64x128x8_F32TF32TF32_SS_TNILNSM_7ScaleInE1ELSO_1EEEEEENS4_6LayoutINS5_IJNSA_ILi2EEESB_SB_EEENS5_IJSB_NSA_ILi0EEESU_EEEEENS5_IJNS4_10UnderscoreESX_SX_EEEEENS4_13SM90_TMA_LOADENS4_14ComposedLayoutINS4_7SwizzleILi3ELi4ELi3EEENS4_18smem_ptr_flag_bitsILi32EEENSR_INS5_IJNSA_ILi8EEENSA_ILi32EEEEEENS5_IJS17_SB_EEEEEEEvNS4_8identityES10_S1B_vS1C_EENS_8epilogue10collective6detail29Sm90TmaWarpSpecializedAdapterINS1F_15DefaultEpilogueIfSI_SI_NS1E_6thread17LinearCombinationIfLi1EffLNS1J_9ScaleType4KindE0ELNS_15FloatRoundStyleE2EfEENS1_15EpilogueDefaultEEEEEvvEEEEvNT_6ParamsE,"aw",@nobits
	.sectionflags	@""
	.align	16
	.zero		1024


//--------------------- .nv.shared.reserved.0     --------------------------
	.section	.nv.shared.reserved.0,"aw",@nobits
	.weak		__nv_reservedSMEM_offset_0_alias
	.size		__nv_reservedSMEM_offset_0_alias, 0, 0
	.other		__nv_reservedSMEM_offset_0_alias,@"STO_CUDA_RESERVED_SHARED STV_DEFAULT"
__nv_reservedSMEM_offset_0_alias:
	.zero		0


//--------------------- .nv.global                --------------------------
	.section	.nv.global,"aw",@nobits
.nv.global:
	.type		_ZN40_INTERNAL_abe48a73_4_k_cu_e9451dc6_222574cute1_E,@object
	.size		_ZN40_INTERNAL_abe48a73_4_k_cu_e9451dc6_222574cute1_E,(_ZN40_INTERNAL_abe48a73_4_k_cu_e9451dc6_222574cuda3std3__45__cpo6cbeginE - _ZN40_INTERNAL_abe48a73_4_k_cu_e9451dc6_222574cute1_E)
_ZN40_INTERNAL_abe48a73_4_k_cu_e9451dc6_222574cute1_E:
	.zero		1
	.type		_ZN40_INTERNAL_abe48a73_4_k_cu_e9451dc6_222574cuda3std3__45__cpo6cbeginE,@object
	.size		_ZN40_INTERNAL_abe48a73_4_k_cu_e9451dc6_222574cuda3std3__45__cpo6cbeginE,(_ZN40_INTERNAL_abe48a73_4_k_cu_e9451dc6_222574cuda3std3__48in_placeE - _ZN40_INTERNAL_abe48a73_4_k_cu_e9451dc6_222574cuda3std3__45__cpo6cbeginE)
_ZN40_INTERNAL_abe48a73_4_k_cu_e9451dc6_222574cuda3std3__45__cpo6cbeginE:
	.zero		1
	.type		_ZN40_INTERNAL_abe48a73_4_k_cu_e9451dc6_222574cuda3std3__48in_placeE,@object
	.size		_ZN40_INTERNAL_abe48a73_4_k_cu_e9451dc6_222574cuda3std3__48in_placeE,(_ZN40_INTERNAL_abe48a73_4_k_cu_e9451dc6_222574cuda3std6ranges3__45__cpo9iter_moveE - _ZN40_INTERNAL_abe48a73_4_k_cu_e9451dc6_222574cuda3std3__48in_placeE)
_ZN40_INTERNAL_abe48a73_4_k_cu_e9451dc6_222574cuda3std3__48in_placeE:
	.zero		1
	.type		_ZN40_INTERNAL_abe48a73_4_k_cu_e9451dc6_222574cuda3std6ranges3__45__cpo9iter_moveE,@object
	.size		_ZN40_INTERNAL_abe48a73_4_k_cu_e9451dc6_222574cuda3std6ranges3__45__cpo9iter_moveE,(_ZN40_INTERNAL_abe48a73_4_k_cu_e9451dc6_222574cuda3std3__45__cpo5beginE - _ZN40_INTERNAL_abe48a73_4_k_cu_e9451dc6_222574cuda3std6ranges3__45__cpo9iter_moveE)
_ZN40_INTERNAL_abe48a73_4_k_cu_e9451dc6_222574cuda3std6ranges3__45__cpo9iter_moveE:
	.zero		1
	.type		_ZN40_INTERNAL_abe48a73_4_k_cu_e9451dc6_222574cuda3std3__45__cpo5beginE,@object
	.size		_ZN40_INTERNAL_abe48a73_4_k_cu_e9451dc6_222574cuda3std3__45__cpo5beginE,(_ZN40_INTERNAL_abe48a73_4_k_cu_e9451dc6_222574cuda3std3__442_GLOBAL__N__abe48a73_4_k_cu_e9451dc6_222576ignoreE - _ZN40_INTERNAL_abe48a73_4_k_cu_e9451dc6_222574cuda3std3__45__cpo5beginE)
_ZN40_INTERNAL_abe48a73_4_k_cu_e9451dc6_222574cuda3std3__45__cpo5beginE:
	.zero		1
	.type		_ZN40_INTERNAL_abe48a73_4_k_cu_e9451dc6_222574cuda3std3__442_GLOBAL__N__abe48a73_4_k_cu_e9451dc6_222576ignoreE,@object
	.size		_ZN40_INTERNAL_abe48a73_4_k_cu_e9451dc6_222574cuda3std3__442_GLOBAL__N__abe48a73_4_k_cu_e9451dc6_222576ignoreE,(_ZN40_INTERNAL_abe48a73_4_k_cu_e9451dc6_222574cute7productE - _ZN40_INTERNAL_abe48a73_4_k_cu_e9451dc6_222574cuda3std3__442_GLOBAL__N__abe48a73_4_k_cu_e9451dc6_222576ignoreE)
_ZN40_INTERNAL_abe48a73_4_k_cu_e9451dc6_222574cuda3std3__442_GLOBAL__N__abe48a73_4_k_cu_e9451dc6_222576ignoreE:
	.zero		1
	.type		_ZN40_INTERNAL_abe48a73_4_k_cu_e9451dc6_222574cute7productE,@object
	.size		_ZN40_INTERNAL_abe48a73_4_k_cu_e9451dc6_222574cute7productE,(_ZN40_INTERNAL_abe48a73_4_k_cu_e9451dc6_222574cuda3std3__45__cpo3endE - _ZN40_INTERNAL_abe48a73_4_k_cu_e9451dc6_222574cute7productE)
_ZN40_INTERNAL_abe48a73_4_k_cu_e9451dc6_222574cute7productE:
	.zero		1
	.type		_ZN40_INTERNAL_abe48a73_4_k_cu_e9451dc6_222574cuda3std3__45__cpo3endE,@object
	.size		_ZN40_INTERNAL_abe48a73_4_k_cu_e9451dc6_222574cuda3std3__45__cpo3endE,(_ZN40_INTERNAL_abe48a73_4_k_cu_e9451dc6_222574cuda3std3__419piecewise_constructE - _ZN40_INTERNAL_abe48a73_4_k_cu_e9451dc6_222574cuda3std3__45__cpo3endE)
_ZN40_INTERNAL_abe48a73_4_k_cu_e9451dc6_222574cuda3std3__45__cpo3endE:
	.zero		1
	.type		_ZN40_INTERNAL_abe48a73_4_k_cu_e9451dc6_222574cuda3std3__419piecewise_constructE,@object
	.size		_ZN40_INTERNAL_abe48a73_4_k_cu_e9451dc6_222574cuda3std3__419piecewise_constructE,(_ZN40_INTERNAL_abe48a73_4_k_cu_e9451dc6_222574cuda3std3__45__cpo4cendE - _ZN40_INTERNAL_abe48a73_4_k_cu_e9451dc6_222574cuda3std3__419piecewise_constructE)
_ZN40_INTERNAL_abe48a73_4_k_cu_e9451dc6_222574cuda3std3__419piecewise_constructE:
	.zero		1
	.type		_ZN40_INTERNAL_abe48a73_4_k_cu_e9451dc6_222574cuda3std3__45__cpo4cendE,@object
	.size		_ZN40_INTERNAL_abe48a73_4_k_cu_e9451dc6_222574cuda3std3__45__cpo4cendE,(_ZN40_INTERNAL_abe48a73_4_k_cu_e9451dc6_222574cuda3std6ranges3__45__cpo4swapE - _ZN40_INTERNAL_abe48a73_4_k_cu_e9451dc6_222574cuda3std3__45__cpo4cendE)
_ZN40_INTERNAL_abe48a73_4_k_cu_e9451dc6_222574cuda3std3__45__cpo4cendE:
	.zero		1
	.type		_ZN40_INTERNAL_abe48a73_4_k_cu_e9451dc6_222574cuda3std6ranges3__45__cpo4swapE,@object
	.size		_ZN40_INTERNAL_abe48a73_4_k_cu_e9451dc6_222574cuda3std6ranges3__45__cpo4swapE,(.L_8 - _ZN40_INTERNAL_abe48a73_4_k_cu_e9451dc6_222574cuda3std6ranges3__45__cpo4swapE)
_ZN40_INTERNAL_abe48a73_4_k_cu_e9451dc6_222574cuda3std6ranges3__45__cpo4swapE:
	.zero		1
.L_8:


//--------------------- .nv.constant0._ZN7cutlass13device_kernelINS_4gemm6kernel13GemmUniversalIN4cute5tupleIJiiiiEEENS1_10collective13CollectiveMmaINS1_34MainloopSm90TmaGmmaWarpSpecializedILi5ENS5_IJNS4_1CILi1EEESB_SB_EEENS1_35KernelTmaWarpSpecializedCooperativeEEENS5_IJNSA_ILi128EEESF_NSA_ILi64EEEEEEfNS5_IJlSB_lEEEfSI_NS4_8TiledMMAINS4_8MMA_AtomIJNS4_4SM904GMMA30MMA_64x128x8_F32TF32TF32_SS_TNILNSM_7ScaleInE1ELSO_1EEEEEENS4_6LayoutINS5_IJNSA_ILi2EEESB_SB_EEENS5_IJSB_NSA_ILi0EEESU_EEEEENS5_IJNS4_10UnderscoreESX_SX_EEEEENS4_13SM90_TMA_LOADENS4_14ComposedLayoutINS4_7SwizzleILi3ELi4ELi3EEENS4_18smem_ptr_flag_bitsILi32EEENSR_INS5_IJNSA_ILi8EEENSA_ILi32EEEEEENS5_IJS17_SB_EEEEEEEvNS4_8identityES10_S1B_vS1C_EENS_8epilogue10collective6detail29Sm90TmaWarpSpecializedAdapterINS1F_15DefaultEpilogueIfSI_SI_NS1E_6thread17LinearCombinationIfLi1EffLNS1J_9ScaleType4KindE0ELNS_15FloatRoundStyleE2EfEENS1_15EpilogueDefaultEEEEEvvEEEEvNT_6ParamsE --------------------------
	.section	.nv.constant0._ZN7cutlass13device_kernelINS_4gemm6kernel13GemmUniversalIN4cute5tupleIJiiiiEEENS1_10collective13CollectiveMmaINS1_34MainloopSm90TmaGmmaWarpSpecializedILi5ENS5_IJNS4_1CILi1EEESB_SB_EEENS1_35KernelTmaWarpSpecializedCooperativeEEENS5_IJNSA_ILi128EEESF_NSA_ILi64EEEEEEfNS5_IJlSB_lEEEfSI_NS4_8TiledMMAINS4_8MMA_AtomIJNS4_4SM904GMMA30MMA_64x128x8_F32TF32TF32_SS_TNILNSM_7ScaleInE1ELSO_1EEEEEENS4_6LayoutINS5_IJNSA_ILi2EEESB_SB_EEENS5_IJSB_NSA_ILi0EEESU_EEEEENS5_IJNS4_10UnderscoreESX_SX_EEEEENS4_13SM90_TMA_LOADENS4_14ComposedLayoutINS4_7SwizzleILi3ELi4ELi3EEENS4_18smem_ptr_flag_bitsILi32EEENSR_INS5_IJNSA_ILi8EEENSA_ILi32EEEEEENS5_IJS17_SB_EEEEEEEvNS4_8identityES10_S1B_vS1C_EENS_8epilogue10collective6detail29Sm90TmaWarpSpecializedAdapterINS1F_15DefaultEpilogueIfSI_SI_NS1E_6thread17LinearCombinationIfLi1EffLNS1J_9ScaleType4KindE0ELNS_15FloatRoundStyleE2EfEENS1_15EpilogueDefaultEEEEEvvEEEEvNT_6ParamsE,"a",@progbits
	.sectionflags	@""
	.align	4
.nv.constant0._ZN7cutlass13device_kernelINS_4gemm6kernel13GemmUniversalIN4cute5tupleIJiiiiEEENS1_10collective13CollectiveMmaINS1_34MainloopSm90TmaGmmaWarpSpecializedILi5ENS5_IJNS4_1CILi1EEESB_SB_EEENS1_35KernelTmaWarpSpecializedCooperativeEEENS5_IJNSA_ILi128EEESF_NSA_ILi64EEEEEEfNS5_IJlSB_lEEEfSI_NS4_8TiledMMAINS4_8MMA_AtomIJNS4_4SM904GMMA30MMA_64x128x8_F32TF32TF32_SS_TNILNSM_7ScaleInE1ELSO_1EEEEEENS4_6LayoutINS5_IJNSA_ILi2EEESB_SB_EEENS5_IJSB_NSA_ILi0EEESU_EEEEENS5_IJNS4_10UnderscoreESX_SX_EEEEENS4_13SM90_TMA_LOADENS4_14ComposedLayoutINS4_7SwizzleILi3ELi4ELi3EEENS4_18smem_ptr_flag_bitsILi32EEENSR_INS5_IJNSA_ILi8EEENSA_ILi32EEEEEENS5_IJS17_SB_EEEEEEEvNS4_8identityES10_S1B_vS1C_EENS_8epilogue10collective6detail29Sm90TmaWarpSpecializedAdapterINS1F_15DefaultEpilogueIfSI_SI_NS1E_6thread17LinearCombinationIfLi1EffLNS1J_9ScaleType4KindE0ELNS_15FloatRoundStyleE2EfEENS1_15EpilogueDefaultEEEEEvvEEEEvNT_6ParamsE:
	.zero		1664


//--------------------- SYMBOLS --------------------------

	.type		.nv.reservedSmem.offset0,@object
	.size		.nv.reservedSmem.offset0,0x4
	.type		__assertfail,@function
